	.target	sm_90a

	.elftype	@"ET_EXEC"


//--------------------- .note.nv.tkinfo           --------------------------
	.section	.note.nv.tkinfo,"",@"SHT_NOTE"
	.sectionflags	@"SHF_NOTE_NV_TKINFO"
	.tkinfo
        /*0018*/ 	.word	0x00000002
        /*0030*/ 	.string	""
        /*0030*/ 	.string	"ptxas"
        /*0030*/ 	.string	"Cuda compilation tools, release 13.0, V13.0.88"
        /*0030*/ 	.string	"Build cuda_13.0.r13.0/compiler.36424714_0"
        /*0030*/ 	.string	"-arch sm_90a -m 64 "



//--------------------- .note.nv.cuinfo           --------------------------
	.section	.note.nv.cuinfo,"",@"SHT_NOTE"
	.sectionflags	@"SHF_NOTE_NV_CUINFO"
        /*0018*/ 	.short	0x0002
        /*001a*/ 	.short	0x005a
        /*001c*/ 	.short	0x0082
	.zero		2


//--------------------- .nv.info                  --------------------------
	.section	.nv.info,"",@"SHT_CUDA_INFO"
	.align	4


	//----- nvinfo : EIATTR_REGCOUNT
	.align		4
        /*0000*/ 	.byte	0x04, 0x2f
        /*0002*/ 	.short	(.L_15 - .L_14)
	.align		4
.L_14:
        /*0004*/ 	.word	index@(_ZN7cutlass13device_kernelINS_4gemm6kernel13GemmUniversalIN4cute5tupleIJiiiiEEENS1_10collective13CollectiveMmaINS1_34MainloopSm90TmaGmmaWarpSpecializedILi11ENS5_IJNS4_1CILi2EEENSA_ILi1EEESC_EEENS1_32KernelTmaWarpSpecializedPingpongEEENS5_IJNSA_ILi64EEENSA_ILi256EEENSA_ILi32EEEEEENS_10bfloat16_tENS5_IJlSC_lEEESK_SL_NS4_8TiledMMAINS4_8MMA_AtomIJNS4_4SM904GMMA28MMA_64x256x16_F32BF16BF16_SSILNSP_5MajorE0ELSR_0ELNSP_7ScaleInE1ELSS_1EEEEEENS4_6LayoutINS5_IJSC_SC_SC_EEENS5_IJNSA_ILi0EEESX_SX_EEEEENS5_IJNS4_10UnderscoreES10_S10_EEEEENS4_13SM90_TMA_LOADENS4_14ComposedLayoutINS4_7SwizzleILi2ELi4ELi3EEENS4_18smem_ptr_flag_bitsILi16EEENSV_INS5_IJNSA_ILi8EEESI_EEENS5_IJSI_SC_EEEEEEEvNS4_8identityENS4_23SM90_TMA_LOAD_MULTICASTES1D_vS1E_EENS_8epilogue10collective6detail29Sm90TmaWarpSpecializedAdapterINS1I_15DefaultEpilogueISK_SL_SL_NS1H_6thread17LinearCombinationISK_Li1EffLNS1M_9ScaleType4KindE0ELNS_15FloatRoundStyleE2ESK_EENS1_15EpilogueDefaultEEEEEvvEEEEvNT_6ParamsE)
        /*0008*/ 	.word	0x000000a8


	//----- nvinfo : EIATTR_FRAME_SIZE
	.align		4
.L_15:
        /*000c*/ 	.byte	0x04, 0x11
        /*000e*/ 	.short	(.L_17 - .L_16)
	.align		4
.L_16:
        /*0010*/ 	.word	index@(_ZN7cutlass13device_kernelINS_4gemm6kernel13GemmUniversalIN4cute5tupleIJiiiiEEENS1_10collective13CollectiveMmaINS1_34MainloopSm90TmaGmmaWarpSpecializedILi11ENS5_IJNS4_1CILi2EEENSA_ILi1EEESC_EEENS1_32KernelTmaWarpSpecializedPingpongEEENS5_IJNSA_ILi64EEENSA_ILi256EEENSA_ILi32EEEEEENS_10bfloat16_tENS5_IJlSC_lEEESK_SL_NS4_8TiledMMAINS4_8MMA_AtomIJNS4_4SM904GMMA28MMA_64x256x16_F32BF16BF16_SSILNSP_5MajorE0ELSR_0ELNSP_7ScaleInE1ELSS_1EEEEEENS4_6LayoutINS5_IJSC_SC_SC_EEENS5_IJNSA_ILi0EEESX_SX_EEEEENS5_IJNS4_10UnderscoreES10_S10_EEEEENS4_13SM90_TMA_LOADENS4_14ComposedLayoutINS4_7SwizzleILi2ELi4ELi3EEENS4_18smem_ptr_flag_bitsILi16EEENSV_INS5_IJNSA_ILi8EEESI_EEENS5_IJSI_SC_EEEEEEEvNS4_8identityENS4_23SM90_TMA_LOAD_MULTICASTES1D_vS1E_EENS_8epilogue10collective6detail29Sm90TmaWarpSpecializedAdapterINS1I_15DefaultEpilogueISK_SL_SL_NS1H_6thread17LinearCombinationISK_Li1EffLNS1M_9ScaleType4KindE0ELNS_15FloatRoundStyleE2ESK_EENS1_15EpilogueDefaultEEEEEvvEEEEvNT_6ParamsE)
        /*0014*/ 	.word	0x00000008


	//----- nvinfo : EIATTR_MIN_STACK_SIZE
	.align		4
.L_17:
        /*0018*/ 	.byte	0x04, 0x12
        /*001a*/ 	.short	(.L_19 - .L_18)
	.align		4
.L_18:
        /*001c*/ 	.word	index@(_ZN7cutlass13device_kernelINS_4gemm6kernel13GemmUniversalIN4cute5tupleIJiiiiEEENS1_10collective13CollectiveMmaINS1_34MainloopSm90TmaGmmaWarpSpecializedILi11ENS5_IJNS4_1CILi2EEENSA_ILi1EEESC_EEENS1_32KernelTmaWarpSpecializedPingpongEEENS5_IJNSA_ILi64EEENSA_ILi256EEENSA_ILi32EEEEEENS_10bfloat16_tENS5_IJlSC_lEEESK_SL_NS4_8TiledMMAINS4_8MMA_AtomIJNS4_4SM904GMMA28MMA_64x256x16_F32BF16BF16_SSILNSP_5MajorE0ELSR_0ELNSP_7ScaleInE1ELSS_1EEEEEENS4_6LayoutINS5_IJSC_SC_SC_EEENS5_IJNSA_ILi0EEESX_SX_EEEEENS5_IJNS4_10UnderscoreES10_S10_EEEEENS4_13SM90_TMA_LOADENS4_14ComposedLayoutINS4_7SwizzleILi2ELi4ELi3EEENS4_18smem_ptr_flag_bitsILi16EEENSV_INS5_IJNSA_ILi8EEESI_EEENS5_IJSI_SC_EEEEEEEvNS4_8identityENS4_23SM90_TMA_LOAD_MULTICASTES1D_vS1E_EENS_8epilogue10collective6detail29Sm90TmaWarpSpecializedAdapterINS1I_15DefaultEpilogueISK_SL_SL_NS1H_6thread17LinearCombinationISK_Li1EffLNS1M_9ScaleType4KindE0ELNS_15FloatRoundStyleE2ESK_EENS1_15EpilogueDefaultEEEEEvvEEEEvNT_6ParamsE)
        /*0020*/ 	.word	0x00000008
.L_19:


//--------------------- .nv.compat                --------------------------
	.section	.nv.compat,"",@"SHT_CUDA_COMPAT_INFO"
	.align	4
        /*0000*/ 	.byte	0x02, 0x09, 0x01, 0x00, 0x02, 0x02, 0x04, 0x00, 0x02, 0x05, 0x05, 0x00, 0x03, 0x07, 0x01, 0x01
        /*0010*/ 	.byte	0x02, 0x03, 0x01, 0x00, 0x02, 0x06, 0x01, 0x00, 0x04, 0x0b, 0x08, 0x00, 0x00, 0x00, 0x00, 0x00
        /*0020*/ 	.byte	0x00, 0x00, 0x00, 0x00


//--------------------- .nv.info._ZN7cutlass13device_kernelINS_4gemm6kernel13GemmUniversalIN4cute5tupleIJiiiiEEENS1_10collective13CollectiveMmaINS1_34MainloopSm90TmaGmmaWarpSpecializedILi11ENS5_IJNS4_1CILi2EEENSA_ILi1EEESC_EEENS1_32KernelTmaWarpSpecializedPingpongEEENS5_IJNSA_ILi64EEENSA_ILi256EEENSA_ILi32EEEEEENS_10bfloat16_tENS5_IJlSC_lEEESK_SL_NS4_8TiledMMAINS4_8MMA_AtomIJNS4_4SM904GMMA28MMA_64x256x16_F32BF16BF16_SSILNSP_5MajorE0ELSR_0ELNSP_7ScaleInE1ELSS_1EEEEEENS4_6LayoutINS5_IJSC_SC_SC_EEENS5_IJNSA_ILi0EEESX_SX_EEEEENS5_IJNS4_10UnderscoreES10_S10_EEEEENS4_13SM90_TMA_LOADENS4_14ComposedLayoutINS4_7SwizzleILi2ELi4ELi3EEENS4_18smem_ptr_flag_bitsILi16EEENSV_INS5_IJNSA_ILi8EEESI_EEENS5_IJSI_SC_EEEEEEEvNS4_8identityENS4_23SM90_TMA_LOAD_MULTICASTES1D_vS1E_EENS_8epilogue10collective6detail29Sm90TmaWarpSpecializedAdapterINS1I_15DefaultEpilogueISK_SL_SL_NS1H_6thread17LinearCombinationISK_Li1EffLNS1M_9ScaleType4KindE0ELNS_15FloatRoundStyleE2ESK_EENS1_15EpilogueDefaultEEEEEvvEEEEvNT_6ParamsE --------------------------
	.section	.nv.info._ZN7cutlass13device_kernelINS_4gemm6kernel13GemmUniversalIN4cute5tupleIJiiiiEEENS1_10collective13CollectiveMmaINS1_34MainloopSm90TmaGmmaWarpSpecializedILi11ENS5_IJNS4_1CILi2EEENSA_ILi1EEESC_EEENS1_32KernelTmaWarpSpecializedPingpongEEENS5_IJNSA_ILi64EEENSA_ILi256EEENSA_ILi32EEEEEENS_10bfloat16_tENS5_IJlSC_lEEESK_SL_NS4_8TiledMMAINS4_8MMA_AtomIJNS4_4SM904GMMA28MMA_64x256x16_F32BF16BF16_SSILNSP_5MajorE0ELSR_0ELNSP_7ScaleInE1ELSS_1EEEEEENS4_6LayoutINS5_IJSC_SC_SC_EEENS5_IJNSA_ILi0EEESX_SX_EEEEENS5_IJNS4_10UnderscoreES10_S10_EEEEENS4_13SM90_TMA_LOADENS4_14ComposedLayoutINS4_7SwizzleILi2ELi4ELi3EEENS4_18smem_ptr_flag_bitsILi16EEENSV_INS5_IJNSA_ILi8EEESI_EEENS5_IJSI_SC_EEEEEEEvNS4_8identityENS4_23SM90_TMA_LOAD_MULTICASTES1D_vS1E_EENS_8epilogue10collective6detail29Sm90TmaWarpSpecializedAdapterINS1I_15DefaultEpilogueISK_SL_SL_NS1H_6thread17LinearCombinationISK_Li1EffLNS1M_9ScaleType4KindE0ELNS_15FloatRoundStyleE2ESK_EENS1_15EpilogueDefaultEEEEEvvEEEEvNT_6ParamsE,"",@"SHT_CUDA_INFO"
	.sectionflags	@""
	.align	4


	//----- nvinfo : EIATTR_CUDA_API_VERSION
	.align		4
        /*0000*/ 	.byte	0x04, 0x37
        /*0002*/ 	.short	(.L_21 - .L_20)
.L_20:
        /*0004*/ 	.word	0x00000082


	//----- nvinfo : EIATTR_KPARAM_INFO
	.align		4
.L_21:
        /*0008*/ 	.byte	0x04, 0x17
        /*000a*/ 	.short	(.L_23 - .L_22)
.L_22:
        /*000c*/ 	.word	0x00000000
        /*0010*/ 	.short	0x0000
        /*0012*/ 	.short	0x0070
        /*0014*/ 	.byte	0x00, 0xf0, 0x01, 0x10


	//----- nvinfo : EIATTR_SPARSE_MMA_MASK
	.align		4
.L_23:
        /*0018*/ 	.byte	0x03, 0x50
        /*001a*/ 	.short	0x0000


	//----- nvinfo : EIATTR_MAXREG_COUNT
	.align		4
        /*001c*/ 	.byte	0x03, 0x1b
        /*001e*/ 	.short	0x00a8


	//----- nvinfo : EIATTR_NUM_BARRIERS
	.align		4
        /*0020*/ 	.byte	0x02, 0x4c
        /*0022*/ 	.byte	0x01
	.zero		1


	//----- nvinfo : EIATTR_EXTERNS
	.align		4
        /*0024*/ 	.byte	0x04, 0x0f
        /*0026*/ 	.short	(.L_25 - .L_24)


	//   ....[0]....
	.align		4
.L_24:
        /*0028*/ 	.word	index@(__assertfail)


	//----- nvinfo : EIATTR_ANNOTATIONS
	.align		4
.L_25:
        /*002c*/ 	.byte	0x04, 0x55
        /*002e*/ 	.short	(.L_27 - .L_26)


	//   ....[0]....
.L_26:
        /*0030*/ 	.word	0x00000001
        /*0034*/ 	.byte	0xc0, 0x0e, 0x00, 0x00, 0x01, 0x00, 0x00, 0x00, 0x20, 0x9e, 0x00, 0x00, 0x01, 0x00, 0x00, 0x00
        /*0044*/ 	.byte	0xa0, 0xaa, 0x00, 0x00


	//----- nvinfo : EIATTR_MERCURY_ISA_VERSION
	.align		4
.L_27:
        /*0048*/ 	.byte	0x03, 0x5f
        /*004a*/ 	.short	0x0101


	//----- nvinfo : EIATTR_INT_WARP_WIDE_INSTR_OFFSETS
	.align		4
        /*004c*/ 	.byte	0x04, 0x31
        /*004e*/ 	.short	(.L_29 - .L_28)


	//   ....[0]....
.L_28:
        /*0050*/ 	.word	0x00000640


	//   ....[1]....
        /*0054*/ 	.word	0x00000670


	//   ....[2]....
        /*0058*/ 	.word	0x000006b0


	//   ....[3]....
        /*005c*/ 	.word	0x000007e0


	//   ....[4]....
        /*0060*/ 	.word	0x000007f0


	//   ....[5]....
        /*0064*/ 	.word	0x00000800


	//   ....[6]....
        /*0068*/ 	.word	0x000008a0


	//   ....[7]....
        /*006c*/ 	.word	0x000008e0


	//   ....[8]....
        /*0070*/ 	.word	0x00001f50


	//----- nvinfo : EIATTR_COOP_GROUP_MASK_REGIDS
	.align		4
.L_29:
        /*0074*/ 	.byte	0x04, 0x29
        /*0076*/ 	.short	(.L_31 - .L_30)


	//   ....[0]....
.L_30:
        /*0078*/ 	.word	0xffffffff


	//   ....[1]....
        /*007c*/ 	.word	0xffffffff


	//   ....[2]....
        /*0080*/ 	.word	0xffffffff


	//   ....[3]....
        /*0084*/ 	.word	0xffffffff


	//   ....[4]....
        /*0088*/ 	.word	0xffffffff


	//   ....[5]....
        /*008c*/ 	.word	0xffffffff


	//   ....[6]....
        /*0090*/ 	.word	0xffffffff


	//----- nvinfo : EIATTR_COOP_GROUP_INSTR_OFFSETS
	.align		4
.L_31:
        /*0094*/ 	.byte	0x04, 0x28
        /*0096*/ 	.short	(.L_33 - .L_32)


	//   ....[0]....
.L_32:
        /*0098*/ 	.word	0x00000070


	//   ....[1]....
        /*009c*/ 	.word	0x00000080


	//   ....[2]....
        /*00a0*/ 	.word	0x00000140


	//   ....[3]....
        /*00a4*/ 	.word	0x00000400


	//   ....[4]....
        /*00a8*/ 	.word	0x00000440


	//   ....[5]....
        /*00ac*/ 	.word	0x00000820


	//   ....[6]....
        /*00b0*/ 	.word	0x00000a60


	//----- nvinfo : EIATTR_REG_RECONFIG
	.align		4
.L_33:
        /*00b4*/ 	.byte	0x01, 0x54
	.zero		2


	//----- nvinfo : EIATTR_SYSCALL_OFFSETS
	.align		4
        /*00b8*/ 	.byte	0x04, 0x46
        /*00ba*/ 	.short	(.L_35 - .L_34)


	//   ....[0]....
.L_34:
        /*00bc*/ 	.word	0x000018f0


	//----- nvinfo : EIATTR_MBARRIER_INSTR_OFFSETS
	.align		4
.L_35:
        /*00c0*/ 	.byte	0x04, 0x39
        /*00c2*/ 	.short	(.L_37 - .L_36)


	//   ....[0]....
.L_36:
        /*00c4*/ 	.word	0x00000280
        /*00c8*/ 	.word	0x000000ff
        /*00cc*/ 	.word	0x00000000
        /*00d0*/ 	.short	0x0100
        /*00d2*/ 	.byte	0x08
	.zero		1


	//   ....[1]....
        /*00d4*/ 	.word	0x00000290
        /*00d8*/ 	.word	0x000000ff
        /*00dc*/ 	.word	0x00000058
        /*00e0*/ 	.short	0x0100
        /*00e2*/ 	.byte	0x08
	.zero		1


	//   ....[2]....
        /*00e4*/ 	.word	0x000002a0
        /*00e8*/ 	.word	0x000000ff
        /*00ec*/ 	.word	0x00000008
        /*00f0*/ 	.short	0x0100
        /*00f2*/ 	.byte	0x08
	.zero		1


	//   ....[3]....
        /*00f4*/ 	.word	0x000002b0
        /*00f8*/ 	.word	0x000000ff
        /*00fc*/ 	.word	0x00000060
        /*0100*/ 	.short	0x0100
        /*0102*/ 	.byte	0x08
	.zero		1


	//   ....[4]....
        /*0104*/ 	.word	0x000002c0
        /*0108*/ 	.word	0x000000ff
        /*010c*/ 	.word	0x00000010
        /*0110*/ 	.short	0x0100
        /*0112*/ 	.byte	0x08
	.zero		1


	//   ....[5]....
        /*0114*/ 	.word	0x000002d0
        /*0118*/ 	.word	0x000000ff
        /*011c*/ 	.word	0x00000068
        /*0120*/ 	.short	0x0100
        /*0122*/ 	.byte	0x08
	.zero		1


	//   ....[6]....
        /*0124*/ 	.word	0x000002e0
        /*0128*/ 	.word	0x000000ff
        /*012c*/ 	.word	0x00000018
        /*0130*/ 	.short	0x0100
        /*0132*/ 	.byte	0x08
	.zero		1


	//   ....[7]....
        /*0134*/ 	.word	0x000002f0
        /*0138*/ 	.word	0x000000ff
        /*013c*/ 	.word	0x00000070
        /*0140*/ 	.short	0x0100
        /*0142*/ 	.byte	0x08
	.zero		1


	//   ....[8]....
        /*0144*/ 	.word	0x00000300
        /*0148*/ 	.word	0x000000ff
        /*014c*/ 	.word	0x00000020
        /*0150*/ 	.short	0x0100
        /*0152*/ 	.byte	0x08
	.zero		1


	//   ....[9]....
        /*0154*/ 	.word	0x00000310
        /*0158*/ 	.word	0x000000ff
        /*015c*/ 	.word	0x00000078
        /*0160*/ 	.short	0x0100
        /*0162*/ 	.byte	0x08
	.zero		1


	//   ....[10]....
        /*0164*/ 	.word	0x00000320
        /*0168*/ 	.word	0x000000ff
        /*016c*/ 	.word	0x00000028
        /*0170*/ 	.short	0x0100
        /*0172*/ 	.byte	0x08
	.zero		1


	//   ....[11]....
        /*0174*/ 	.word	0x00000330
        /*0178*/ 	.word	0x000000ff
        /*017c*/ 	.word	0x00000080
        /*0180*/ 	.short	0x0100
        /*0182*/ 	.byte	0x08
	.zero		1


	//   ....[12]....
        /*0184*/ 	.word	0x00000340
        /*0188*/ 	.word	0x000000ff
        /*018c*/ 	.word	0x00000030
        /*0190*/ 	.short	0x0100
        /*0192*/ 	.byte	0x08
	.zero		1


	//   ....[13]....
        /*0194*/ 	.word	0x00000350
        /*0198*/ 	.word	0x000000ff
        /*019c*/ 	.word	0x00000088
        /*01a0*/ 	.short	0x0100
        /*01a2*/ 	.byte	0x08
	.zero		1


	//   ....[14]....
        /*01a4*/ 	.word	0x00000360
        /*01a8*/ 	.word	0x000000ff
        /*01ac*/ 	.word	0x00000038
        /*01b0*/ 	.short	0x0100
        /*01b2*/ 	.byte	0x08
	.zero		1


	//   ....[15]....
        /*01b4*/ 	.word	0x00000370
        /*01b8*/ 	.word	0x000000ff
        /*01bc*/ 	.word	0x00000090
        /*01c0*/ 	.short	0x0100
        /*01c2*/ 	.byte	0x08
	.zero		1


	//   ....[16]....
        /*01c4*/ 	.word	0x00000380
        /*01c8*/ 	.word	0x000000ff
        /*01cc*/ 	.word	0x00000040
        /*01d0*/ 	.short	0x0100
        /*01d2*/ 	.byte	0x08
	.zero		1


	//   ....[17]....
        /*01d4*/ 	.word	0x00000390
        /*01d8*/ 	.word	0x000000ff
        /*01dc*/ 	.word	0x00000098
        /*01e0*/ 	.short	0x0100
        /*01e2*/ 	.byte	0x08
	.zero		1


	//   ....[18]....
        /*01e4*/ 	.word	0x000003a0
        /*01e8*/ 	.word	0x000000ff
        /*01ec*/ 	.word	0x00000048
        /*01f0*/ 	.short	0x0100
        /*01f2*/ 	.byte	0x08
	.zero		1


	//   ....[19]....
        /*01f4*/ 	.word	0x000003b0
        /*01f8*/ 	.word	0x000000ff
        /*01fc*/ 	.word	0x000000a0
        /*0200*/ 	.short	0x0100
        /*0202*/ 	.byte	0x08
	.zero		1


	//   ....[20]....
        /*0204*/ 	.word	0x000003c0
        /*0208*/ 	.word	0x000000ff
        /*020c*/ 	.word	0x00000050
        /*0210*/ 	.short	0x0100
        /*0212*/ 	.byte	0x08
	.zero		1


	//   ....[21]....
        /*0214*/ 	.word	0x000003d0
        /*0218*/ 	.word	0x000000ff
        /*021c*/ 	.word	0x000000a8
        /*0220*/ 	.short	0x0100
        /*0222*/ 	.byte	0x08
	.zero		1


	//   ....[22]....
        /*0224*/ 	.word	0x00000910
        /*0228*/ 	.word	0x000000ff
        /*022c*/ 	.word	0x000000e0
        /*0230*/ 	.short	0x0100
        /*0232*/ 	.byte	0x08
	.zero		1


	//   ....[23]....
        /*0234*/ 	.word	0x000009a0
        /*0238*/ 	.word	0x000000ff
        /*023c*/ 	.word	0x000000e8
        /*0240*/ 	.short	0x0100
        /*0242*/ 	.byte	0x08
	.zero		1


	//   ....[24]....
        /*0244*/ 	.word	0x000009e0
        /*0248*/ 	.word	0x000000ff
        /*024c*/ 	.word	0x000000c0
        /*0250*/ 	.short	0x0100
        /*0252*/ 	.byte	0x09
	.zero		1


	//   ....[25]....
        /*0254*/ 	.word	0x000009f0
        /*0258*/ 	.word	0x000000ff
        /*025c*/ 	.word	0x000000c8
        /*0260*/ 	.short	0x0100
        /*0262*/ 	.byte	0x09
	.zero		1


	//   ....[26]....
        /*0264*/ 	.word	0x00000a00
        /*0268*/ 	.word	0x000000ff
        /*026c*/ 	.word	0x000000d0
        /*0270*/ 	.short	0x0100
        /*0272*/ 	.byte	0x09
	.zero		1


	//   ....[27]....
        /*0274*/ 	.word	0x00000a10
        /*0278*/ 	.word	0x000000ff
        /*027c*/ 	.word	0x000000d8
        /*0280*/ 	.short	0x0100
        /*0282*/ 	.byte	0x09
	.zero		1


	//   ....[28]....
        /*0284*/ 	.word	0x000017d0
        /*0288*/ 	.word	0x0000009f
        /*028c*/ 	.word	0x00000000
        /*0290*/ 	.short	0x010a
        /*0292*/ 	.byte	0x2a
	.zero		1


	//   ....[29]....
        /*0294*/ 	.word	0x00001970
        /*0298*/ 	.word	0x00000003
        /*029c*/ 	.word	0x00000000
        /*02a0*/ 	.short	0x010a
        /*02a2*/ 	.byte	0x3f
	.zero		1


	//   ....[30]....
        /*02a4*/ 	.word	0x000019d0
        /*02a8*/ 	.word	0x00000003
        /*02ac*/ 	.word	0x00000000
        /*02b0*/ 	.short	0x010a
        /*02b2*/ 	.byte	0x3f
	.zero		1


	//   ....[31]....
        /*02b4*/ 	.word	0x00001c40
        /*02b8*/ 	.word	0x000000ff
        /*02bc*/ 	.word	0x00000000
        /*02c0*/ 	.short	0x010a
        /*02c2*/ 	.byte	0x04
	.zero		1


	//   ....[32]....
        /*02c4*/ 	.word	0x00001c80
        /*02c8*/ 	.word	0x000000ff
        /*02cc*/ 	.word	0x00000000
        /*02d0*/ 	.short	0x010a
        /*02d2*/ 	.byte	0x04
	.zero		1


	//   ....[33]....
        /*02d4*/ 	.word	0x00001df0
        /*02d8*/ 	.word	0x00000005
        /*02dc*/ 	.word	0x00000000
        /*02e0*/ 	.short	0x0101
        /*02e2*/ 	.byte	0x3f
	.zero		1


	//   ....[34]....
        /*02e4*/ 	.word	0x00001ef0
        /*02e8*/ 	.word	0x000000a0
        /*02ec*/ 	.word	0x00000000
        /*02f0*/ 	.short	0x0101
        /*02f2*/ 	.byte	0x2d
	.zero		1


	//   ....[35]....
        /*02f4*/ 	.word	0x00001ff0
        /*02f8*/ 	.word	0x00000003
        /*02fc*/ 	.word	0x00000000
        /*0300*/ 	.short	0x0101
        /*0302*/ 	.byte	0x3f
	.zero		1


	//   ....[36]....
        /*0304*/ 	.word	0x000020b0
        /*0308*/ 	.word	0x0000009f
        /*030c*/ 	.word	0x00000010
        /*0310*/ 	.short	0x010a
        /*0312*/ 	.byte	0x2a
	.zero		1


	//   ....[37]....
        /*0314*/ 	.word	0x00009e40
        /*0318*/ 	.word	0x000000a2
        /*031c*/ 	.word	0x00000000
        /*0320*/ 	.short	0x0101
        /*0322*/ 	.byte	0x2d
	.zero		1


	//   ....[38]....
        /*0324*/ 	.word	0x0000a7f0
        /*0328*/ 	.word	0x0000000c
        /*032c*/ 	.word	0x00000058
        /*0330*/ 	.short	0x010a
        /*0332*/ 	.byte	0x3f
	.zero		1


	//   ....[39]....
        /*0334*/ 	.word	0x0000abb0
        /*0338*/ 	.word	0x00000004
        /*033c*/ 	.word	0x000000e8
        /*0340*/ 	.short	0x0101
        /*0342*/ 	.byte	0x3f
	.zero		1


	//   ....[40]....
        /*0344*/ 	.word	0x0000b340
        /*0348*/ 	.word	0x00000007
        /*034c*/ 	.word	0x00000000
        /*0350*/ 	.short	0x010a
        /*0352*/ 	.byte	0x3f
	.zero		1


	//   ....[41]....
        /*0354*/ 	.word	0x0000b3c0
        /*0358*/ 	.word	0x00000009
        /*035c*/ 	.word	0x00000000
        /*0360*/ 	.short	0x010a
        /*0362*/ 	.byte	0x3f
	.zero		1


	//   ....[42]....
        /*0364*/ 	.word	0x0000b450
        /*0368*/ 	.word	0x00000006
        /*036c*/ 	.word	0x00000000
        /*0370*/ 	.short	0x010a
        /*0372*/ 	.byte	0x3f
	.zero		1


	//   ....[43]....
        /*0374*/ 	.word	0x0000b4e0
        /*0378*/ 	.word	0x00000009
        /*037c*/ 	.word	0x00000000
        /*0380*/ 	.short	0x010a
        /*0382*/ 	.byte	0x3f
	.zero		1


	//   ....[44]....
        /*0384*/ 	.word	0x0000b570
        /*0388*/ 	.word	0x00000006
        /*038c*/ 	.word	0x00000000
        /*0390*/ 	.short	0x010a
        /*0392*/ 	.byte	0x3f
	.zero		1


	//   ....[45]....
        /*0394*/ 	.word	0x0000b600
        /*0398*/ 	.word	0x00000009
        /*039c*/ 	.word	0x00000000
        /*03a0*/ 	.short	0x010a
        /*03a2*/ 	.byte	0x3f
	.zero		1


	//   ....[46]....
        /*03a4*/ 	.word	0x0000b690
        /*03a8*/ 	.word	0x00000006
        /*03ac*/ 	.word	0x00000000
        /*03b0*/ 	.short	0x010a
        /*03b2*/ 	.byte	0x3f
	.zero		1


	//   ....[47]....
        /*03b4*/ 	.word	0x0000b720
        /*03b8*/ 	.word	0x00000009
        /*03bc*/ 	.word	0x00000000
        /*03c0*/ 	.short	0x010a
        /*03c2*/ 	.byte	0x3f
	.zero		1


	//   ....[48]....
        /*03c4*/ 	.word	0x0000b7b0
        /*03c8*/ 	.word	0x00000006
        /*03cc*/ 	.word	0x00000000
        /*03d0*/ 	.short	0x010a
        /*03d2*/ 	.byte	0x3f
	.zero		1


	//   ....[49]....
        /*03d4*/ 	.word	0x0000b840
        /*03d8*/ 	.word	0x00000009
        /*03dc*/ 	.word	0x00000000
        /*03e0*/ 	.short	0x010a
        /*03e2*/ 	.byte	0x3f
	.zero		1


	//   ....[50]....
        /*03e4*/ 	.word	0x0000b8d0
        /*03e8*/ 	.word	0x00000003
        /*03ec*/ 	.word	0x00000000
        /*03f0*/ 	.short	0x010a
        /*03f2*/ 	.byte	0x3f
	.zero		1


	//   ....[51]....
        /*03f4*/ 	.word	0x0000b930
        /*03f8*/ 	.word	0x000000a1
        /*03fc*/ 	.word	0x00000000
        /*0400*/ 	.short	0x010a
        /*0402*/ 	.byte	0x3f
	.zero		1


	//   ....[52]....
        /*0404*/ 	.word	0x0000b980
        /*0408*/ 	.word	0x00000003
        /*040c*/ 	.word	0x00000000
        /*0410*/ 	.short	0x010a
        /*0412*/ 	.byte	0x3f
	.zero		1


	//   ....[53]....
        /*0414*/ 	.word	0x0000b9e0
        /*0418*/ 	.word	0x00000005
        /*041c*/ 	.word	0x00000000
        /*0420*/ 	.short	0x010a
        /*0422*/ 	.byte	0x3f
	.zero		1


	//   ....[54]....
        /*0424*/ 	.word	0x0000ba30
        /*0428*/ 	.word	0x000000a1
        /*042c*/ 	.word	0x00000010
        /*0430*/ 	.short	0x010a
        /*0432*/ 	.byte	0x3f
	.zero		1


	//   ....[55]....
        /*0434*/ 	.word	0x0000bb00
        /*0438*/ 	.word	0x0000000c
        /*043c*/ 	.word	0x00000058
        /*0440*/ 	.short	0x010a
        /*0442*/ 	.byte	0x3f
	.zero		1


	//   ....[56]....
        /*0444*/ 	.word	0x0000bbd0
        /*0448*/ 	.word	0x00000007
        /*044c*/ 	.word	0x00000000
        /*0450*/ 	.short	0x010a
        /*0452*/ 	.byte	0x3f
	.zero		1


	//   ....[57]....
        /*0454*/ 	.word	0x0000bc20
        /*0458*/ 	.word	0x00000009
        /*045c*/ 	.word	0x00000000
        /*0460*/ 	.short	0x010a
        /*0462*/ 	.byte	0x3f
	.zero		1


	//   ....[58]....
        /*0464*/ 	.word	0x0000bc70
        /*0468*/ 	.word	0x00000006
        /*046c*/ 	.word	0x00000000
        /*0470*/ 	.short	0x010a
        /*0472*/ 	.byte	0x3f
	.zero		1


	//   ....[59]....
        /*0474*/ 	.word	0x0000bcc0
        /*0478*/ 	.word	0x00000009
        /*047c*/ 	.word	0x00000000
        /*0480*/ 	.short	0x010a
        /*0482*/ 	.byte	0x3f
	.zero		1


	//   ....[60]....
        /*0484*/ 	.word	0x0000bd10
        /*0488*/ 	.word	0x00000006
        /*048c*/ 	.word	0x00000000
        /*0490*/ 	.short	0x010a
        /*0492*/ 	.byte	0x3f
	.zero		1


	//   ....[61]....
        /*0494*/ 	.word	0x0000bd60
        /*0498*/ 	.word	0x00000009
        /*049c*/ 	.word	0x00000000
        /*04a0*/ 	.short	0x010a
        /*04a2*/ 	.byte	0x3f
	.zero		1


	//   ....[62]....
        /*04a4*/ 	.word	0x0000bdb0
        /*04a8*/ 	.word	0x00000006
        /*04ac*/ 	.word	0x00000000
        /*04b0*/ 	.short	0x010a
        /*04b2*/ 	.byte	0x3f
	.zero		1


	//   ....[63]....
        /*04b4*/ 	.word	0x0000be00
        /*04b8*/ 	.word	0x00000009
        /*04bc*/ 	.word	0x00000000
        /*04c0*/ 	.short	0x010a
        /*04c2*/ 	.byte	0x3f
	.zero		1


	//   ....[64]....
        /*04c4*/ 	.word	0x0000be50
        /*04c8*/ 	.word	0x00000006
        /*04cc*/ 	.word	0x00000000
        /*04d0*/ 	.short	0x010a
        /*04d2*/ 	.byte	0x3f
	.zero		1


	//   ....[65]....
        /*04d4*/ 	.word	0x0000bea0
        /*04d8*/ 	.word	0x00000009
        /*04dc*/ 	.word	0x00000000
        /*04e0*/ 	.short	0x010a
        /*04e2*/ 	.byte	0x3f
	.zero		1


	//----- nvinfo : EIATTR_NUM_MBARRIERS
	.align		4
.L_37:
        /*04e4*/ 	.byte	0x03, 0x38
        /*04e6*/ 	.short	0x001c


	//----- nvinfo : EIATTR_EXIT_INSTR_OFFSETS
	.align		4
        /*04e8*/ 	.byte	0x04, 0x1c
        /*04ea*/ 	.short	(.L_39 - .L_38)


	//   ....[0]....
.L_38:
        /*04ec*/ 	.word	0x00001500


	//   ....[1]....
        /*04f0*/ 	.word	0x00001560


	//   ....[2]....
        /*04f4*/ 	.word	0x0000a4d0


	//   ....[3]....
        /*04f8*/ 	.word	0x0000a500


	//   ....[4]....
        /*04fc*/ 	.word	0x0000b920


	//----- nvinfo : EIATTR_MAX_THREADS
	.align		4
.L_39:
        /*0500*/ 	.byte	0x04, 0x05
        /*0502*/ 	.short	(.L_41 - .L_40)
.L_40:
        /*0504*/ 	.word	0x00000180
        /*0508*/ 	.word	0x00000001
        /*050c*/ 	.word	0x00000001


	//----- nvinfo : EIATTR_CRS_STACK_SIZE
	.align		4
.L_41:
        /*0510*/ 	.byte	0x04, 0x1e
        /*0512*/ 	.short	(.L_43 - .L_42)
.L_42:
        /*0514*/ 	.word	0x00000000


	//----- nvinfo : EIATTR_CBANK_PARAM_SIZE
	.align		4
.L_43:
        /*0518*/ 	.byte	0x03, 0x19
        /*051a*/ 	.short	0x0470


	//----- nvinfo : EIATTR_PARAM_CBANK
	.align		4
        /*051c*/ 	.byte	0x04, 0x0a
        /*051e*/ 	.short	(.L_45 - .L_44)
	.align		4
.L_44:
        /*0520*/ 	.word	index@(.nv.constant0._ZN7cutlass13device_kernelINS_4gemm6kernel13GemmUniversalIN4cute5tupleIJiiiiEEENS1_10collective13CollectiveMmaINS1_34MainloopSm90TmaGmmaWarpSpecializedILi11ENS5_IJNS4_1CILi2EEENSA_ILi1EEESC_EEENS1_32KernelTmaWarpSpecializedPingpongEEENS5_IJNSA_ILi64EEENSA_ILi256EEENSA_ILi32EEEEEENS_10bfloat16_tENS5_IJlSC_lEEESK_SL_NS4_8TiledMMAINS4_8MMA_AtomIJNS4_4SM904GMMA28MMA_64x256x16_F32BF16BF16_SSILNSP_5MajorE0ELSR_0ELNSP_7ScaleInE1ELSS_1EEEEEENS4_6LayoutINS5_IJSC_SC_SC_EEENS5_IJNSA_ILi0EEESX_SX_EEEEENS5_IJNS4_10UnderscoreES10_S10_EEEEENS4_13SM90_TMA_LOADENS4_14ComposedLayoutINS4_7SwizzleILi2ELi4ELi3EEENS4_18smem_ptr_flag_bitsILi16EEENSV_INS5_IJNSA_ILi8EEESI_EEENS5_IJSI_SC_EEEEEEEvNS4_8identityENS4_23SM90_TMA_LOAD_MULTICASTES1D_vS1E_EENS_8epilogue10collective6detail29Sm90TmaWarpSpecializedAdapterINS1I_15DefaultEpilogueISK_SL_SL_NS1H_6thread17LinearCombinationISK_Li1EffLNS1M_9ScaleType4KindE0ELNS_15FloatRoundStyleE2ESK_EENS1_15EpilogueDefaultEEEEEvvEEEEvNT_6ParamsE)
        /*0524*/ 	.short	0x0210
        /*0526*/ 	.short	0x0470


	//----- nvinfo : EIATTR_SW_WAR
	.align		4
.L_45:
        /*0528*/ 	.byte	0x04, 0x36
        /*052a*/ 	.short	(.L_47 - .L_46)
.L_46:
        /*052c*/ 	.word	0x00000008
.L_47:


//--------------------- .nv.callgraph             --------------------------
	.section	.nv.callgraph,"",@"SHT_CUDA_CALLGRAPH"
	.align	4
	.sectionentsize	8
	.align		4
        /*0000*/ 	.word	0x00000000
	.align		4
        /*0004*/ 	.word	0xffffffff
	.align		4
        /*0008*/ 	.word	index@(_ZN7cutlass13device_kernelINS_4gemm6kernel13GemmUniversalIN4cute5tupleIJiiiiEEENS1_10collective13CollectiveMmaINS1_34MainloopSm90TmaGmmaWarpSpecializedILi11ENS5_IJNS4_1CILi2EEENSA_ILi1EEESC_EEENS1_32KernelTmaWarpSpecializedPingpongEEENS5_IJNSA_ILi64EEENSA_ILi256EEENSA_ILi32EEEEEENS_10bfloat16_tENS5_IJlSC_lEEESK_SL_NS4_8TiledMMAINS4_8MMA_AtomIJNS4_4SM904GMMA28MMA_64x256x16_F32BF16BF16_SSILNSP_5MajorE0ELSR_0ELNSP_7ScaleInE1ELSS_1EEEEEENS4_6LayoutINS5_IJSC_SC_SC_EEENS5_IJNSA_ILi0EEESX_SX_EEEEENS5_IJNS4_10UnderscoreES10_S10_EEEEENS4_13SM90_TMA_LOADENS4_14ComposedLayoutINS4_7SwizzleILi2ELi4ELi3EEENS4_18smem_ptr_flag_bitsILi16EEENSV_INS5_IJNSA_ILi8EEESI_EEENS5_IJSI_SC_EEEEEEEvNS4_8identityENS4_23SM90_TMA_LOAD_MULTICASTES1D_vS1E_EENS_8epilogue10collective6detail29Sm90TmaWarpSpecializedAdapterINS1I_15DefaultEpilogueISK_SL_SL_NS1H_6thread17LinearCombinationISK_Li1EffLNS1M_9ScaleType4KindE0ELNS_15FloatRoundStyleE2ESK_EENS1_15EpilogueDefaultEEEEEvvEEEEvNT_6ParamsE)
	.align		4
        /*000c*/ 	.word	index@(__assertfail)
	.align		4
        /*0010*/ 	.word	0x00000000
	.align		4
        /*0014*/ 	.word	0xfffffffe
	.align		4
        /*0018*/ 	.word	0x00000000
	.align		4
        /*001c*/ 	.word	0xfffffffd
	.align		4
        /*0020*/ 	.word	0x00000000
	.align		4
        /*0024*/ 	.word	0xfffffffc


//--------------------- .nv.constant4             --------------------------
	.section	.nv.constant4,"a",@progbits
	.align	8
	.align		8
.nv.constant4:
        /*0000*/ 	.dword	__assertfail
	.align		8
        /*0008*/ 	.dword	__unnamed_1
	.align		8
        /*0010*/ 	.dword	_ZN40_INTERNAL_1ffed289_4_k_cu_82fbcf9d_180764cuda3std3__45__cpo5beginE
	.align		8
        /*0018*/ 	.dword	_ZN40_INTERNAL_1ffed289_4_k_cu_82fbcf9d_180764cuda3std3__45__cpo3endE
	.align		8
        /*0020*/ 	.dword	_ZN40_INTERNAL_1ffed289_4_k_cu_82fbcf9d_180764cuda3std3__45__cpo6cbeginE
	.align		8
        /*0028*/ 	.dword	_ZN40_INTERNAL_1ffed289_4_k_cu_82fbcf9d_180764cuda3std3__45__cpo4cendE
	.align		8
        /*0030*/ 	.dword	_ZN40_INTERNAL_1ffed289_4_k_cu_82fbcf9d_180764cuda3std3__442_GLOBAL__N__1ffed289_4_k_cu_82fbcf9d_180766ignoreE
	.align		8
        /*0038*/ 	.dword	_ZN40_INTERNAL_1ffed289_4_k_cu_82fbcf9d_180764cuda3std3__419piecewise_constructE
	.align		8
        /*0040*/ 	.dword	_ZN40_INTERNAL_1ffed289_4_k_cu_82fbcf9d_180764cuda3std3__48in_placeE
	.align		8
        /*0048*/ 	.dword	_ZN40_INTERNAL_1ffed289_4_k_cu_82fbcf9d_180764cuda3std6ranges3__45__cpo4swapE
	.align		8
        /*0050*/ 	.dword	_ZN40_INTERNAL_1ffed289_4_k_cu_82fbcf9d_180764cuda3std6ranges3__45__cpo9iter_moveE
	.align		8
        /*0058*/ 	.dword	_ZN40_INTERNAL_1ffed289_4_k_cu_82fbcf9d_180764cute7productE
	.align		8
        /*0060*/ 	.dword	_ZN40_INTERNAL_1ffed289_4_k_cu_82fbcf9d_180764cute1_E
	.align		8
        /*0068*/ 	.dword	$str$22
	.align		8
        /*0070*/ 	.dword	$str$23


//--------------------- .text._ZN7cutlass13device_kernelINS_4gemm6kernel13GemmUniversalIN4cute5tupleIJiiiiEEENS1_10collective13CollectiveMmaINS1_34MainloopSm90TmaGmmaWarpSpecializedILi11ENS5_IJNS4_1CILi2EEENSA_ILi1EEESC_EEENS1_32KernelTmaWarpSpecializedPingpongEEENS5_IJNSA_ILi64EEENSA_ILi256EEENSA_ILi32EEEEEENS_10bfloat16_tENS5_IJlSC_lEEESK_SL_NS4_8TiledMMAINS4_8MMA_AtomIJNS4_4SM904GMMA28MMA_64x256x16_F32BF16BF16_SSILNSP_5MajorE0ELSR_0ELNSP_7ScaleInE1ELSS_1EEEEEENS4_6LayoutINS5_IJSC_SC_SC_EEENS5_IJNSA_ILi0EEESX_SX_EEEEENS5_IJNS4_10UnderscoreES10_S10_EEEEENS4_13SM90_TMA_LOADENS4_14ComposedLayoutINS4_7SwizzleILi2ELi4ELi3EEENS4_18smem_ptr_flag_bitsILi16EEENSV_INS5_IJNSA_ILi8EEESI_EEENS5_IJSI_SC_EEEEEEEvNS4_8identityENS4_23SM90_TMA_LOAD_MULTICASTES1D_vS1E_EENS_8epilogue10collective6detail29Sm90TmaWarpSpecializedAdapterINS1I_15DefaultEpilogueISK_SL_SL_NS1H_6thread17LinearCombinationISK_Li1EffLNS1M_9ScaleType4KindE0ELNS_15FloatRoundStyleE2ESK_EENS1_15EpilogueDefaultEEEEEvvEEEEvNT_6ParamsE --------------------------
	.section	.text._ZN7cutlass13device_kernelINS_4gemm6kernel13GemmUniversalIN4cute5tupleIJiiiiEEENS1_10collective13CollectiveMmaINS1_34MainloopSm90TmaGmmaWarpSpecializedILi11ENS5_IJNS4_1CILi2EEENSA_ILi1EEESC_EEENS1_32KernelTmaWarpSpecializedPingpongEEENS5_IJNSA_ILi64EEENSA_ILi256EEENSA_ILi32EEEEEENS_10bfloat16_tENS5_IJlSC_lEEESK_SL_NS4_8TiledMMAINS4_8MMA_AtomIJNS4_4SM904GMMA28MMA_64x256x16_F32BF16BF16_SSILNSP_5MajorE0ELSR_0ELNSP_7ScaleInE1ELSS_1EEEEEENS4_6LayoutINS5_IJSC_SC_SC_EEENS5_IJNSA_ILi0EEESX_SX_EEEEENS5_IJNS4_10UnderscoreES10_S10_EEEEENS4_13SM90_TMA_LOADENS4_14ComposedLayoutINS4_7SwizzleILi2ELi4ELi3EEENS4_18smem_ptr_flag_bitsILi16EEENSV_INS5_IJNSA_ILi8EEESI_EEENS5_IJSI_SC_EEEEEEEvNS4_8identityENS4_23SM90_TMA_LOAD_MULTICASTES1D_vS1E_EENS_8epilogue10collective6detail29Sm90TmaWarpSpecializedAdapterINS1I_15DefaultEpilogueISK_SL_SL_NS1H_6thread17LinearCombinationISK_Li1EffLNS1M_9ScaleType4KindE0ELNS_15FloatRoundStyleE2ESK_EENS1_15EpilogueDefaultEEEEEvvEEEEvNT_6ParamsE,"ax",@progbits
	.align	128
.text._ZN7cutlass13device_kernelINS_4gemm6kernel13GemmUniversalIN4cute5tupleIJiiiiEEENS1_10collective13CollectiveMmaINS1_34MainloopSm90TmaGmmaWarpSpecializedILi11ENS5_IJNS4_1CILi2EEENSA_ILi1EEESC_EEENS1_32KernelTmaWarpSpecializedPingpongEEENS5_IJNSA_ILi64EEENSA_ILi256EEENSA_ILi32EEEEEENS_10bfloat16_tENS5_IJlSC_lEEESK_SL_NS4_8TiledMMAINS4_8MMA_AtomIJNS4_4SM904GMMA28MMA_64x256x16_F32BF16BF16_SSILNSP_5MajorE0ELSR_0ELNSP_7ScaleInE1ELSS_1EEEEEENS4_6LayoutINS5_IJSC_SC_SC_EEENS5_IJNSA_ILi0EEESX_SX_EEEEENS5_IJNS4_10UnderscoreES10_S10_EEEEENS4_13SM90_TMA_LOADENS4_14ComposedLayoutINS4_7SwizzleILi2ELi4ELi3EEENS4_18smem_ptr_flag_bitsILi16EEENSV_INS5_IJNSA_ILi8EEESI_EEENS5_IJSI_SC_EEEEEEEvNS4_8identityENS4_23SM90_TMA_LOAD_MULTICASTES1D_vS1E_EENS_8epilogue10collective6detail29Sm90TmaWarpSpecializedAdapterINS1I_15DefaultEpilogueISK_SL_SL_NS1H_6thread17LinearCombinationISK_Li1EffLNS1M_9ScaleType4KindE0ELNS_15FloatRoundStyleE2ESK_EENS1_15EpilogueDefaultEEEEEvvEEEEvNT_6ParamsE:
        .type           _ZN7cutlass13device_kernelINS_4gemm6kernel13GemmUniversalIN4cute5tupleIJiiiiEEENS1_10collective13CollectiveMmaINS1_34MainloopSm90TmaGmmaWarpSpecializedILi11ENS5_IJNS4_1CILi2EEENSA_ILi1EEESC_EEENS1_32KernelTmaWarpSpecializedPingpongEEENS5_IJNSA_ILi64EEENSA_ILi256EEENSA_ILi32EEEEEENS_10bfloat16_tENS5_IJlSC_lEEESK_SL_NS4_8TiledMMAINS4_8MMA_AtomIJNS4_4SM904GMMA28MMA_64x256x16_F32BF16BF16_SSILNSP_5MajorE0ELSR_0ELNSP_7ScaleInE1ELSS_1EEEEEENS4_6LayoutINS5_IJSC_SC_SC_EEENS5_IJNSA_ILi0EEESX_SX_EEEEENS5_IJNS4_10UnderscoreES10_S10_EEEEENS4_13SM90_TMA_LOADENS4_14ComposedLayoutINS4_7SwizzleILi2ELi4ELi3EEENS4_18smem_ptr_flag_bitsILi16EEENSV_INS5_IJNSA_ILi8EEESI_EEENS5_IJSI_SC_EEEEEEEvNS4_8identityENS4_23SM90_TMA_LOAD_MULTICASTES1D_vS1E_EENS_8epilogue10collective6detail29Sm90TmaWarpSpecializedAdapterINS1I_15DefaultEpilogueISK_SL_SL_NS1H_6thread17LinearCombinationISK_Li1EffLNS1M_9ScaleType4KindE0ELNS_15FloatRoundStyleE2ESK_EENS1_15EpilogueDefaultEEEEEvvEEEEvNT_6ParamsE,@function
        .size           _ZN7cutlass13device_kernelINS_4gemm6kernel13GemmUniversalIN4cute5tupleIJiiiiEEENS1_10collective13CollectiveMmaINS1_34MainloopSm90TmaGmmaWarpSpecializedILi11ENS5_IJNS4_1CILi2EEENSA_ILi1EEESC_EEENS1_32KernelTmaWarpSpecializedPingpongEEENS5_IJNSA_ILi64EEENSA_ILi256EEENSA_ILi32EEEEEENS_10bfloat16_tENS5_IJlSC_lEEESK_SL_NS4_8TiledMMAINS4_8MMA_AtomIJNS4_4SM904GMMA28MMA_64x256x16_F32BF16BF16_SSILNSP_5MajorE0ELSR_0ELNSP_7ScaleInE1ELSS_1EEEEEENS4_6LayoutINS5_IJSC_SC_SC_EEENS5_IJNSA_ILi0EEESX_SX_EEEEENS5_IJNS4_10UnderscoreES10_S10_EEEEENS4_13SM90_TMA_LOADENS4_14ComposedLayoutINS4_7SwizzleILi2ELi4ELi3EEENS4_18smem_ptr_flag_bitsILi16EEENSV_INS5_IJNSA_ILi8EEESI_EEENS5_IJSI_SC_EEEEEEEvNS4_8identityENS4_23SM90_TMA_LOAD_MULTICASTES1D_vS1E_EENS_8epilogue10collective6detail29Sm90TmaWarpSpecializedAdapterINS1I_15DefaultEpilogueISK_SL_SL_NS1H_6thread17LinearCombinationISK_Li1EffLNS1M_9ScaleType4KindE0ELNS_15FloatRoundStyleE2ESK_EENS1_15EpilogueDefaultEEEEEvvEEEEvNT_6ParamsE,(.L_x_344 - _ZN7cutlass13device_kernelINS_4gemm6kernel13GemmUniversalIN4cute5tupleIJiiiiEEENS1_10collective13CollectiveMmaINS1_34MainloopSm90TmaGmmaWarpSpecializedILi11ENS5_IJNS4_1CILi2EEENSA_ILi1EEESC_EEENS1_32KernelTmaWarpSpecializedPingpongEEENS5_IJNSA_ILi64EEENSA_ILi256EEENSA_ILi32EEEEEENS_10bfloat16_tENS5_IJlSC_lEEESK_SL_NS4_8TiledMMAINS4_8MMA_AtomIJNS4_4SM904GMMA28MMA_64x256x16_F32BF16BF16_SSILNSP_5MajorE0ELSR_0ELNSP_7ScaleInE1ELSS_1EEEEEENS4_6LayoutINS5_IJSC_SC_SC_EEENS5_IJNSA_ILi0EEESX_SX_EEEEENS5_IJNS4_10UnderscoreES10_S10_EEEEENS4_13SM90_TMA_LOADENS4_14ComposedLayoutINS4_7SwizzleILi2ELi4ELi3EEENS4_18smem_ptr_flag_bitsILi16EEENSV_INS5_IJNSA_ILi8EEESI_EEENS5_IJSI_SC_EEEEEEEvNS4_8identityENS4_23SM90_TMA_LOAD_MULTICASTES1D_vS1E_EENS_8epilogue10collective6detail29Sm90TmaWarpSpecializedAdapterINS1I_15DefaultEpilogueISK_SL_SL_NS1H_6thread17LinearCombinationISK_Li1EffLNS1M_9ScaleType4KindE0ELNS_15FloatRoundStyleE2ESK_EENS1_15EpilogueDefaultEEEEEvvEEEEvNT_6ParamsE)
        .other          _ZN7cutlass13device_kernelINS_4gemm6kernel13GemmUniversalIN4cute5tupleIJiiiiEEENS1_10collective13CollectiveMmaINS1_34MainloopSm90TmaGmmaWarpSpecializedILi11ENS5_IJNS4_1CILi2EEENSA_ILi1EEESC_EEENS1_32KernelTmaWarpSpecializedPingpongEEENS5_IJNSA_ILi64EEENSA_ILi256EEENSA_ILi32EEEEEENS_10bfloat16_tENS5_IJlSC_lEEESK_SL_NS4_8TiledMMAINS4_8MMA_AtomIJNS4_4SM904GMMA28MMA_64x256x16_F32BF16BF16_SSILNSP_5MajorE0ELSR_0ELNSP_7ScaleInE1ELSS_1EEEEEENS4_6LayoutINS5_IJSC_SC_SC_EEENS5_IJNSA_ILi0EEESX_SX_EEEEENS5_IJNS4_10UnderscoreES10_S10_EEEEENS4_13SM90_TMA_LOADENS4_14ComposedLayoutINS4_7SwizzleILi2ELi4ELi3EEENS4_18smem_ptr_flag_bitsILi16EEENSV_INS5_IJNSA_ILi8EEESI_EEENS5_IJSI_SC_EEEEEEEvNS4_8identityENS4_23SM90_TMA_LOAD_MULTICASTES1D_vS1E_EENS_8epilogue10collective6detail29Sm90TmaWarpSpecializedAdapterINS1I_15DefaultEpilogueISK_SL_SL_NS1H_6thread17LinearCombinationISK_Li1EffLNS1M_9ScaleType4KindE0ELNS_15FloatRoundStyleE2ESK_EENS1_15EpilogueDefaultEEEEEvvEEEEvNT_6ParamsE,@"STO_CUDA_ENTRY STV_DEFAULT"
_ZN7cutlass13device_kernelINS_4gemm6kernel13GemmUniversalIN4cute5tupleIJiiiiEEENS1_10collective13CollectiveMmaINS1_34MainloopSm90TmaGmmaWarpSpecializedILi11ENS5_IJNS4_1CILi2EEENSA_ILi1EEESC_EEENS1_32KernelTmaWarpSpecializedPingpongEEENS5_IJNSA_ILi64EEENSA_ILi256EEENSA_ILi32EEEEEENS_10bfloat16_tENS5_IJlSC_lEEESK_SL_NS4_8TiledMMAINS4_8MMA_AtomIJNS4_4SM904GMMA28MMA_64x256x16_F32BF16BF16_SSILNSP_5MajorE0ELSR_0ELNSP_7ScaleInE1ELSS_1EEEEEENS4_6LayoutINS5_IJSC_SC_SC_EEENS5_IJNSA_ILi0EEESX_SX_EEEEENS5_IJNS4_10UnderscoreES10_S10_EEEEENS4_13SM90_TMA_LOADENS4_14ComposedLayoutINS4_7SwizzleILi2ELi4ELi3EEENS4_18smem_ptr_flag_bitsILi16EEENSV_INS5_IJNSA_ILi8EEESI_EEENS5_IJSI_SC_EEEEEEEvNS4_8identityENS4_23SM90_TMA_LOAD_MULTICASTES1D_vS1E_EENS_8epilogue10collective6detail29Sm90TmaWarpSpecializedAdapterINS1I_15DefaultEpilogueISK_SL_SL_NS1H_6thread17LinearCombinationISK_Li1EffLNS1M_9ScaleType4KindE0ELNS_15FloatRoundStyleE2ESK_EENS1_15EpilogueDefaultEEEEEvvEEEEvNT_6ParamsE:
[----:B------:R-:W0:Y:S02]  /*0000*/  LDC R1, c[0x0][0x28] ;  /* 0x00000a00ff017b82 */ /* 0x000e240000000800 */
[----:B0-----:R-:W-:Y:S01]  /*0010*/  VIADD R1, R1, 0xfffffff8 ;  /* 0xfffffff801017836 */ /* 0x001fe20000000000 */
[----:B------:R-:W0:Y:S01]  /*0020*/  S2R R4, SR_TID.X ;  /* 0x0000000000047919 */ /* 0x000e220000002100 */
[----:B------:R-:W-:Y:S01]  /*0030*/  ELECT P0, URZ, PT ;  /* 0x00000000003f782f */ /* 0x000fe20003800000 */
[----:B------:R-:W-:Y:S01]  /*0040*/  BSSY B0, `(.L_x_0) ;  /* 0x000000f000007945 */ /* 0x000fe20003800000 */
[--C-:B0-----:R-:W-:Y:S02]  /*0050*/  SHF.R.U32.HI R2, RZ, 0x5, R4.reuse ;  /* 0x00000005ff027819 */ /* 0x101fe40000011604 */
[----:B------:R-:W-:-:S03]  /*0060*/  SHF.R.U32.HI R7, RZ, 0x7, R4 ;  /* 0x00000007ff077819 */ /* 0x000fc60000011604 */
[----:B------:R-:W0:Y:S04]  /*0070*/  SHFL.IDX PT, R5, R2, RZ, 0x1f ;  /* 0x00001fff02057589 */ /* 0x000e2800000e0000 */
[----:B------:R1:W2:Y:S01]  /*0080*/  SHFL.IDX PT, R10, R7, RZ, 0x1f ;  /* 0x00001fff070a7589 */ /* 0x0002a200000e0000 */
[----:B0-----:R-:W-:-:S13]  /*0090*/  ISETP.NE.OR P0, PT, R5, RZ, !P0 ;  /* 0x000000ff0500720c */ /* 0x001fda0004705670 */
[----:B-12---:R-:W-:Y:S05]  /*00a0*/  @P0 BRA `(.L_x_1) ;  /* 0x0000000000200947 */ /* 0x006fea0003800000 */
[----:B------:R-:W-:Y:S02]  /*00b0*/  ULDC.64 UR4, c[0x0][0x198] ;  /* 0x0000660000047ab9 */ /* 0x000fe40000000a00 */
[----:B------:R-:W-:Y:S02]  /*00c0*/  UIADD3 UR6, UP0, UR4, 0xf0, URZ ;  /* 0x000000f004067890 */ /* 0x000fe4000ff1e03f */
[----:B------:R-:W-:Y:S02]  /*00d0*/  UIADD3 UR4, UP1, UR4, 0x1f0, URZ ;  /* 0x000001f004047890 */ /* 0x000fe4000ff3e03f */
[----:B------:R-:W-:Y:S02]  /*00e0*/  UIADD3.X UR7, URZ, UR5, URZ, UP0, !UPT ;  /* 0x000000053f077290 */ /* 0x000fe400087fe43f */
[----:B------:R-:W-:-:S07]  /*00f0*/  UIADD3.X UR5, URZ, UR5, URZ, UP1, !UPT ;  /* 0x000000053f057290 */ /* 0x000fce0008ffe43f */
[----:B------:R0:W-:Y:S02]  /*0100*/  UTMACCTL.PF [UR6] ;  /* 0x00000000060079b9 */ /* 0x0001e40008040000 */
[----:B------:R0:W-:Y:S02]  /*0110*/  UTMACCTL.PF [UR4] ;  /* 0x00000000040079b9 */ /* 0x0001e40008040000 */
[----:B0-----:R-:W-:Y:S01]  /*0120*/  NOP ;  /* 0x0000000000007918 */ /* 0x001fe20000000000 */
.L_x_1:
[----:B------:R-:W-:Y:S05]  /*0130*/  BSYNC B0 ;  /* 0x0000000000007941 */ /* 0x000fea0003800000 */
.L_x_0:
[----:B------:R-:W0:Y:S01]  /*0140*/  SHFL.IDX PT, R8, R2, RZ, 0x1f ;  /* 0x00001fff02087589 */ /* 0x000e2200000e0000 */
[----:B------:R-:W-:-:S04]  /*0150*/  SHF.R.S32.HI R3, RZ, 0x1f, R4 ;  /* 0x0000001fff037819 */ /* 0x000fc80000011404 */
[----:B------:R-:W-:Y:S02]  /*0160*/  LEA.HI R3, R3, R4, RZ, 0x7 ;  /* 0x0000000403037211 */ /* 0x000fe400078f38ff */
[----:B0-----:R-:W-:-:S13]  /*0170*/  ISETP.NE.AND P0, PT, R8, RZ, PT ;  /* 0x000000ff0800720c */ /* 0x001fda0003f05270 */
[----:B------:R-:W-:Y:S05]  /*0180*/  @P0 BRA `(.L_x_2) ;  /* 0x00000000009c0947 */ /* 0x000fea0003800000 */
[----:B------:R-:W-:Y:S01]  /*0190*/  ELECT P0, URZ, PT ;  /* 0x00000000003f782f */ /* 0x000fe20003800000 */
[----:B------:R-:W-:-:S12]  /*01a0*/  BSSY B0, `(.L_x_2) ;  /* 0x0000025000007945 */ /* 0x000fd80003800000 */
[----:B------:R-:W-:Y:S05]  /*01b0*/  @!P0 BRA `(.L_x_3) ;  /* 0x00000000008c8947 */ /* 0x000fea0003800000 */
[----:B------:R-:W0:Y:S01]  /*01c0*/  S2UR UR8, SR_CgaCtaId ;  /* 0x00000000000879c3 */ /* 0x000e220000008800 */
[----:B------:R-:W-:Y:S01]  /*01d0*/  UMOV UR4, 0x400 ;  /* 0x0000040000047882 */ /* 0x000fe20000000000 */
[----:B------:R-:W-:Y:S01]  /*01e0*/  UMOV UR5, 0x1 ;  /* 0x0000000100057882 */ /* 0x000fe20000000000 */
[----:B------:R-:W-:Y:S02]  /*01f0*/  UMOV UR6, 0x2 ;  /* 0x0000000200067882 */ /* 0x000fe40000000000 */
[----:B------:R-:W-:-:S04]  /*0200*/  UIADD3 UR6, -UR6, 0x100000, URZ ;  /* 0x0010000006067890 */ /* 0x000fc8000fffe13f */
[----:B------:R-:W-:Y:S02]  /*0210*/  USHF.L.U32 UR7, UR6, 0xb, URZ ;  /* 0x0000000b06077899 */ /* 0x000fe4000800063f */
[----:B------:R-:W-:Y:S02]  /*0220*/  USHF.L.U32 UR6, UR6, 0x1, URZ ;  /* 0x0000000106067899 */ /* 0x000fe4000800063f */
[----:B0-----:R-:W-:Y:S02]  /*0230*/  ULEA UR8, UR8, UR4, 0x18 ;  /* 0x0000000408087291 */ /* 0x001fe4000f8ec03f */
[----:B------:R-:W-:-:S04]  /*0240*/  UIADD3 UR4, -UR5, 0x100000, URZ ;  /* 0x0010000005047890 */ /* 0x000fc8000fffe13f */
[----:B------:R-:W-:Y:S02]  /*0250*/  USHF.L.U32 UR5, UR4, 0xb, URZ ;  /* 0x0000000b04057899 */ /* 0x000fe4000800063f */
[----:B------:R-:W-:Y:S01]  /*0260*/  USHF.L.U32 UR4, UR4, 0x1, URZ ;  /* 0x0000000104047899 */ /* 0x000fe2000800063f */
[----:B------:R-:W0:Y:S11]  /*0270*/  FENCE.VIEW.ASYNC.S ;  /* 0x00000000000073c6 */ /* 0x000e360000000000 */
[----:B0-----:R0:W1:Y:S01]  /*0280*/  SYNCS.EXCH.64 URZ, [UR8], UR4 ;  /* 0x00000004083f75b2 */ /* 0x0010620008000100 */
[----:B------:R0:W2:Y:S01]  /*0290*/  SYNCS.EXCH.64 URZ, [UR8+0x58], UR6 ;  /* 0x00005806083f75b2 */ /* 0x0000a20008000100 */
[----:B------:R0:W3:Y:S01]  /*02a0*/  SYNCS.EXCH.64 URZ, [UR8+0x8], UR4 ;  /* 0x00000804083f75b2 */ /* 0x0000e20008000100 */
[----:B------:R0:W4:Y:S01]  /*02b0*/  SYNCS.EXCH.64 URZ, [UR8+0x60], UR6 ;  /* 0x00006006083f75b2 */ /* 0x0001220008000100 */
[----:B------:R0:W0:Y:S01]  /*02c0*/  SYNCS.EXCH.64 URZ, [UR8+0x10], UR4 ;  /* 0x00001004083f75b2 */ /* 0x0000220008000100 */
        /* <DEDUP_REMOVED lines=17> */
[----:B------:R-:W-:Y:S01]  /*03e0*/  NOP ;  /* 0x0000000000007918 */ /* 0x000fe20000000000 */
.L_x_3:
[----:B0-----:R-:W-:Y:S05]  /*03f0*/  BSYNC B0 ;  /* 0x0000000000007941 */ /* 0x001fea0003800000 */
.L_x_2:
[----:B------:R-:W0:Y:S01]  /*0400*/  SHFL.IDX PT, R13, R2, RZ, 0x1f ;  /* 0x00001fff020d7589 */ /* 0x000e2200000e0000 */
[----:B------:R-:W5:Y:S01]  /*0410*/  S2UR UR12, SR_CTAID.X ;  /* 0x00000000000c79c3 */ /* 0x000f620000002500 */
[----:B------:R-:W-:Y:S02]  /*0420*/  LOP3.LUT R3, R3, 0xffffff80, RZ, 0xc0, !PT ;  /* 0xffffff8003037812 */ /* 0x000fe400078ec0ff */
[----:B------:R-:W-:Y:S01]  /*0430*/  ELECT P0, URZ, PT ;  /* 0x00000000003f782f */ /* 0x000fe20003800000 */
[----:B------:R1:W2:Y:S01]  /*0440*/  SHFL.IDX PT, R12, R2, RZ, 0x1f ;  /* 0x00001fff020c7589 */ /* 0x0002a200000e0000 */
[----:B------:R-:W-:Y:S01]  /*0450*/  ELECT P1, URZ, PT ;  /* 0x00000000003f782f */ /* 0x000fe20003820000 */
[----:B------:R-:W-:Y:S01]  /*0460*/  NOP ;  /* 0x0000000000007918 */ /* 0x000fe20000000000 */
[----:B------:R-:W-:Y:S01]  /*0470*/  IMAD.IADD R3, R4, 0x1, -R3 ;  /* 0x0000000104037824 */ /* 0x000fe200078e0a03 */
[----:B------:R-:W3:Y:S01]  /*0480*/  S2R R6, SR_CTAID.Y ;  /* 0x0000000000067919 */ /* 0x000ee20000002600 */
[----:B------:R-:W-:Y:S01]  /*0490*/  ULDC UR4, c[0x0][0x150] ;  /* 0x0000540000047ab9 */ /* 0x000fe20000000800 */
[----:B------:R-:W4:Y:S01]  /*04a0*/  LDC R14, c[0x0][0x144] ;  /* 0x00005100ff0e7b82 */ /* 0x000f220000000800 */
[----:B------:R-:W-:Y:S01]  /*04b0*/  UMOV UR11, 0x80 ;  /* 0x00000080000b7882 */ /* 0x000fe20000000000 */
[----:B------:R-:W-:Y:S01]  /*04c0*/  SHF.R.S32.HI R0, RZ, 0x1f, R3 ;  /* 0x0000001fff007819 */ /* 0x000fe20000011403 */
[----:B------:R-:W-:Y:S01]  /*04d0*/  NOP ;  /* 0x0000000000007918 */ /* 0x000fe20000000000 */
[C---:B------:R-:W-:Y:S01]  /*04e0*/  VIADD R35, R10.reuse, 0xffffffff ;  /* 0xffffffff0a237836 */ /* 0x040fe20000000000 */
[----:B------:R-:W-:Y:S01]  /*04f0*/  ISETP.NE.AND P4, PT, R10, RZ, PT ;  /* 0x000000ff0a00720c */ /* 0x000fe20003f85270 */
[----:B------:R-:W-:Y:S01]  /*0500*/  IMAD.MOV.U32 R153, RZ, RZ, 0x1 ;  /* 0x00000001ff997424 */ /* 0x000fe200078e00ff */
[----:B------:R-:W-:Y:S01]  /*0510*/  LEA.HI R9, R0, R3, RZ, 0x3 ;  /* 0x0000000300097211 */ /* 0x000fe200078f18ff */
[----:B------:R-:W4:Y:S01]  /*0520*/  LDC R15, c[0x0][0x140] ;  /* 0x00005000ff0f7b82 */ /* 0x000f220000000800 */
[----:B------:R-:W-:-:S02]  /*0530*/  ISETP.GE.U32.AND P6, PT, R35, 0x2, PT ;  /* 0x000000022300780c */ /* 0x000fc40003fc6070 */
[--C-:B------:R-:W-:Y:S02]  /*0540*/  SHF.R.S32.HI R11, RZ, 0x3, R9.reuse ;  /* 0x00000003ff0b7819 */ /* 0x100fe40000011409 */
[----:B-1----:R-:W-:Y:S02]  /*0550*/  SHF.R.S32.HI R2, RZ, 0x1f, R9 ;  /* 0x0000001fff027819 */ /* 0x002fe40000011409 */
[----:B------:R-:W-:Y:S01]  /*0560*/  SHF.R.S32.HI R9, RZ, 0x1f, R8 ;  /* 0x0000001fff097819 */ /* 0x000fe20000011408 */
[----:B------:R-:W1:Y:S01]  /*0570*/  LDC R25, c[0x0][0x148] ;  /* 0x00005200ff197b82 */ /* 0x000e620000000800 */
[----:B0-----:R-:W-:Y:S02]  /*0580*/  ISETP.NE.OR P0, PT, R13, RZ, !P0 ;  /* 0x000000ff0d00720c */ /* 0x001fe40004705670 */
[----:B-----5:R-:W-:Y:S02]  /*0590*/  I2FP.F32.U32 R13, UR12 ;  /* 0x0000000c000d7c45 */ /* 0x020fe40008201000 */
[----:B------:R-:W-:-:S02]  /*05a0*/  LEA.HI R2, R2, R11, RZ, 0x2 ;  /* 0x0000000b02027211 */ /* 0x000fc400078f10ff */
[----:B------:R-:W-:Y:S01]  /*05b0*/  LEA.HI R9, R9, R8, RZ, 0x2 ;  /* 0x0000000809097211 */ /* 0x000fe200078f10ff */
[----:B------:R-:W-:Y:S01]  /*05c0*/  FMUL R13, R13, UR4 ;  /* 0x000000040d0d7c20 */ /* 0x000fe20008400000 */
[----:B--2---:R-:W-:Y:S01]  /*05d0*/  ISETP.NE.OR P1, PT, R12, RZ, !P1 ;  /* 0x000000ff0c00720c */ /* 0x004fe20004f25670 */
[----:B------:R-:W-:Y:S01]  /*05e0*/  ULDC UR4, c[0x0][0x154] ;  /* 0x0000550000047ab9 */ /* 0x000fe20000000800 */
[----:B------:R-:W-:Y:S02]  /*05f0*/  LOP3.LUT R12, R2, 0xfffffffc, RZ, 0xc0, !PT ;  /* 0xfffffffc020c7812 */ /* 0x000fe400078ec0ff */
[----:B------:R-:W-:Y:S01]  /*0600*/  LOP3.LUT R9, R9, 0x3ffffffc, RZ, 0xc0, !PT ;  /* 0x3ffffffc09097812 */ /* 0x000fe200078ec0ff */
[----:B------:R-:W0:Y:S01]  /*0610*/  F2I.U32.TRUNC.NTZ R13, R13 ;  /* 0x0000000d000d7305 */ /* 0x000e22000020f000 */
[----:B------:R-:W-:Y:S01]  /*0620*/  SHF.R.S32.HI R2, RZ, 0x1f, R5 ;  /* 0x0000001fff027819 */ /* 0x000fe20000011405 */
[----:B------:R-:W-:Y:S01]  /*0630*/  IMAD.IADD R12, R11, 0x1, -R12 ;  /* 0x000000010b0c7824 */ /* 0x000fe200078e0a0c */
[----:B------:R-:W-:Y:S01]  /*0640*/  VOTEU.ALL UP1, P0 ;  /* 0x00000000003f7886 */ /* 0x000fe20000020000 */
[----:B------:R-:W-:Y:S01]  /*0650*/  IMAD.IADD R9, R8, 0x1, -R9 ;  /* 0x0000000108097824 */ /* 0x000fe200078e0a09 */
[----:B------:R-:W-:Y:S01]  /*0660*/  LEA.HI R2, R2, R5, RZ, 0x2 ;  /* 0x0000000502027211 */ /* 0x000fe200078f10ff */
[----:B------:R-:W-:Y:S01]  /*0670*/  VOTEU.ALL UP0, P0 ;  /* 0x00000000003f7886 */ /* 0x000fe20000000000 */
[----:B---3--:R-:W-:Y:S01]  /*0680*/  I2FP.F32.U32 R8, R6 ;  /* 0x0000000600087245 */ /* 0x008fe20000201000 */
[----:B------:R-:W-:Y:S01]  /*0690*/  IMAD R9, R9, 0x4, R12 ;  /* 0x0000000409097824 */ /* 0x000fe200078e020c */
[----:B------:R-:W-:Y:S01]  /*06a0*/  LOP3.LUT R2, R2, 0xfffffffc, RZ, 0xc0, !PT ;  /* 0xfffffffc02027812 */ /* 0x000fe200078ec0ff */
[----:B------:R-:W-:Y:S01]  /*06b0*/  VOTEU.ALL UP2, P1 ;  /* 0x00000000003f7886 */ /* 0x000fe20000840000 */
[----:B------:R-:W2:Y:S01]  /*06c0*/  @!UP1 S2UR UR7, SR_CgaCtaId ;  /* 0x00000000000799c3 */ /* 0x000ea20000008800 */
[----:B------:R-:W-:Y:S01]  /*06d0*/  FMUL R8, R8, UR4 ;  /* 0x0000000408087c20 */ /* 0x000fe20008400000 */
[----:B------:R-:W-:Y:S01]  /*06e0*/  IMAD.SHL.U32 R152, R9, 0x4, RZ ;  /* 0x0000000409987824 */ /* 0x000fe200078e00ff */
[----:B------:R-:W-:Y:S01]  /*06f0*/  UMOV UR4, 0x20 ;  /* 0x0000002000047882 */ /* 0x000fe20000000000 */
[----:B------:R-:W-:Y:S01]  /*0700*/  IMAD.IADD R5, R5, 0x1, -R2 ;  /* 0x0000000105057824 */ /* 0x000fe200078e0a02 */
[----:B------:R-:W-:Y:S01]  /*0710*/  LEA.HI R2, R9, R9, RZ, 0x1 ;  /* 0x0000000909027211 */ /* 0x000fe200078f08ff */
[----:B0-----:R-:W-:Y:S01]  /*0720*/  IMAD.MOV R13, RZ, RZ, -R13 ;  /* 0x000000ffff0d7224 */ /* 0x001fe200078e0a0d */
[----:B------:R-:W0:Y:S01]  /*0730*/  F2I.U32.TRUNC.NTZ R8, R8 ;  /* 0x0000000800087305 */ /* 0x000e22000020f000 */
[----:B------:R-:W3:Y:S01]  /*0740*/  @!UP2 S2UR UR10, SR_CgaCtaId ;  /* 0x00000000000aa9c3 */ /* 0x000ee20000008800 */
[----:B------:R-:W-:Y:S01]  /*0750*/  LOP3.LUT R2, R2, 0xfffffffe, RZ, 0xc0, !PT ;  /* 0xfffffffe02027812 */ /* 0x000fe200078ec0ff */
[----:B----4-:R-:W-:Y:S01]  /*0760*/  IMAD R21, R14, R13, UR12 ;  /* 0x0000000c0e157e24 */ /* 0x010fe2000f8e020d */
[----:B------:R-:W-:Y:S01]  /*0770*/  @!UP1 UMOV UR6, 0x400 ;  /* 0x0000040000069882 */ /* 0x000fe20000000000 */
[----:B------:R-:W-:-:S04]  /*0780*/  @!UP1 UIADD3 UR4, -UR4, 0x100000, URZ ;  /* 0x0010000004049890 */ /* 0x000fc8000fffe13f */
[----:B------:R-:W-:Y:S02]  /*0790*/  @!UP1 USHF.L.U32 UR5, UR4, 0xb, URZ ;  /* 0x0000000b04059899 */ /* 0x000fe4000800063f */
[----:B------:R-:W-:Y:S01]  /*07a0*/  @!UP1 USHF.L.U32 UR4, UR4, 0x1, URZ ;  /* 0x0000000104049899 */ /* 0x000fe2000800063f */
[C---:B------:R-:W-:Y:S01]  /*07b0*/  LOP3.LUT R152, R9.reuse, 0xc, R152, 0x78, !PT ;  /* 0x0000000c09987812 */ /* 0x040fe200078e7898 */
[----:B------:R-:W-:Y:S01]  /*07c0*/  IMAD.IADD R2, R9, 0x1, -R2 ;  /* 0x0000000109027824 */ /* 0x000fe200078e0a02 */
[----:B------:R-:W-:Y:S01]  /*07d0*/  @!UP2 UMOV UR9, 0x400 ;  /* 0x000004000009a882 */ /* 0x000fe20000000000 */
[----:B------:R-:W-:Y:S01]  /*07e0*/  VOTEU.ALL UP3, P1 ;  /* 0x00000000003f7886 */ /* 0x000fe20000860000 */
[----:B------:R-:W-:Y:S01]  /*07f0*/  VOTEU.ALL UP4, P1 ;  /* 0x00000000003f7886 */ /* 0x000fe20000880000 */
[----:B------:R-:W-:Y:S01]  /*0800*/  VOTEU.ALL UP5, P1 ;  /* 0x00000000003f7886 */ /* 0x000fe200008a0000 */
[----:B------:R-:W-:Y:S01]  /*0810*/  ISETP.NE.AND P3, PT, R2, R21, PT ;  /* 0x000000150200720c */ /* 0x000fe20003f65270 */
[----:B------:R4:W4:Y:S01]  /*0820*/  SHFL.IDX PT, R14, R7, RZ, 0x1f ;  /* 0x00001fff070e7589 */ /* 0x00092200000e0000 */
[----:B------:R-:W-:Y:S01]  /*0830*/  ISETP.EQ.U32.AND P2, PT, R15, 0x1, PT ;  /* 0x000000010f00780c */ /* 0x000fe20003f42070 */
[----:B0-----:R-:W-:Y:S01]  /*0840*/  IMAD.MOV R20, RZ, RZ, -R8 ;  /* 0x000000ffff147224 */ /* 0x001fe200078e0a08 */
[----:B--2---:R-:W-:-:S02]  /*0850*/  @!UP1 ULEA UR8, UR7, UR6, 0x18 ;  /* 0x0000000607089291 */ /* 0x004fc4000f8ec03f */
[----:B------:R-:W-:-:S04]  /*0860*/  @!UP2 UIADD3 UR6, -UR11, 0x100000, URZ ;  /* 0x001000000b06a890 */ /* 0x000fc8000fffe13f */
[----:B------:R-:W-:Y:S02]  /*0870*/  @!UP2 USHF.L.U32 UR7, UR6, 0xb, URZ ;  /* 0x0000000b0607a899 */ /* 0x000fe4000800063f */
[----:B------:R-:W-:Y:S01]  /*0880*/  @!UP2 USHF.L.U32 UR6, UR6, 0x1, URZ ;  /* 0x000000010606a899 */ /* 0x000fe2000800063f */
[----:B-1----:R-:W-:Y:S01]  /*0890*/  IMAD R9, R25, R20, R6 ;  /* 0x0000001419097224 */ /* 0x002fe200078e0206 */
[----:B------:R-:W-:Y:S01]  /*08a0*/  VOTEU.ALL UP1, P0 ;  /* 0x00000000003f7886 */ /* 0x000fe20000020000 */
[----:B------:R-:W-:Y:S01]  /*08b0*/  LOP3.LUT P0, RZ, R3, 0x7, RZ, 0xc0, !PT ;  /* 0x0000000703ff7812 */ /* 0x000fe2000780c0ff */
[----:B---3--:R-:W-:Y:S01]  /*08c0*/  @!UP2 ULEA UR9, UR10, UR9, 0x18 ;  /* 0x000000090a09a291 */ /* 0x008fe2000f8ec03f */
[----:B------:R-:W-:Y:S01]  /*08d0*/  @P3 LEA.HI R2, R152, R152, RZ, 0x1 ;  /* 0x0000009898023211 */ /* 0x000fe200078f08ff */
[----:B------:R-:W-:Y:S01]  /*08e0*/  VOTEU.ALL UP2, P1 ;  /* 0x00000000003f7886 */ /* 0x000fe20000840000 */
[----:B------:R-:W-:Y:S01]  /*08f0*/  ISETP.NE.AND P1, PT, R5, 0x3, PT ;  /* 0x000000030500780c */ /* 0x000fe20003f25270 */
[----:B------:R-:W0:Y:S02]  /*0900*/  FENCE.VIEW.ASYNC.S ;  /* 0x00000000000073c6 */ /* 0x000e240000000000 */
[----:B0-----:R0:W1:Y:S01]  /*0910*/  @!UP0 SYNCS.EXCH.64 URZ, [UR8+0xe0], UR4 ;  /* 0x0000e004083f85b2 */ /* 0x0010620008000100 */
[----:B------:R-:W-:-:S02]  /*0920*/  @P3 SHF.R.S32.HI R2, RZ, 0x1, R2 ;  /* 0x00000001ff023819 */ /* 0x000fc40000011402 */
[----:B------:R-:W-:Y:S02]  /*0930*/  ISETP.EQ.OR P1, PT, R5, RZ, !P1 ;  /* 0x000000ff0500720c */ /* 0x000fe40004f22670 */
[----:B------:R-:W-:Y:S02]  /*0940*/  @P3 ISETP.NE.AND P5, PT, R2, R9, PT ;  /* 0x000000090200320c */ /* 0x000fe40003fa5270 */
[----:B------:R-:W-:Y:S02]  /*0950*/  ISETP.LT.U32.AND P0, PT, R152, 0x2, !P0 ;  /* 0x000000029800780c */ /* 0x000fe40004701070 */
[----:B------:R-:W-:Y:S02]  /*0960*/  ISETP.EQ.AND P1, PT, R10, RZ, P1 ;  /* 0x000000ff0a00720c */ /* 0x000fe40000f22270 */
[----:B------:R-:W-:Y:S02]  /*0970*/  SEL R2, RZ, 0x1, !P0 ;  /* 0x00000001ff027807 */ /* 0x000fe40004000000 */
[----:B------:R-:W-:-:S02]  /*0980*/  @P3 SEL R153, RZ, 0x1, P5 ;  /* 0x00000001ff993807 */ /* 0x000fc40002800000 */
[----:B------:R-:W-:Y:S01]  /*0990*/  SEL R16, RZ, 0x1, !P1 ;  /* 0x00000001ff107807 */ /* 0x000fe20004800000 */
[----:B------:R0:W2:Y:S01]  /*09a0*/  @!UP1 SYNCS.EXCH.64 URZ, [UR8+0xe8], UR4 ;  /* 0x0000e804083f95b2 */ /* 0x0000a20008000100 */
[----:B------:R-:W-:Y:S01]  /*09b0*/  NOP ;  /* 0x0000000000007918 */ /* 0x000fe20000000000 */
[----:B------:R-:W-:Y:S02]  /*09c0*/  LOP3.LUT R153, R153, R2, RZ, 0xc0, !PT ;  /* 0x0000000299997212 */ /* 0x000fe400078ec0ff */
[----:B------:R-:W-:Y:S01]  /*09d0*/  SEL R16, R16, 0x2, P6 ;  /* 0x0000000210107807 */ /* 0x000fe20003000000 */
[----:B------:R0:W3:Y:S01]  /*09e0*/  @!UP2 SYNCS.EXCH.64 URZ, [UR9+0xc0], UR6 ;  /* 0x0000c006093fa5b2 */ /* 0x0000e20008000100 */
[----:B------:R0:W0:Y:S01]  /*09f0*/  @!UP3 SYNCS.EXCH.64 URZ, [UR9+0xc8], UR6 ;  /* 0x0000c806093fb5b2 */ /* 0x0000220008000100 */
[----:B------:R0:W0:Y:S01]  /*0a00*/  @!UP4 SYNCS.EXCH.64 URZ, [UR9+0xd0], UR6 ;  /* 0x0000d006093fc5b2 */ /* 0x0000220008000100 */
[----:B------:R0:W0:Y:S01]  /*0a10*/  @!UP5 SYNCS.EXCH.64 URZ, [UR9+0xd8], UR6 ;  /* 0x0000d806093fd5b2 */ /* 0x0000220008000100 */
[----:B------:R-:W-:Y:S01]  /*0a20*/  NOP ;  /* 0x0000000000007918 */ /* 0x000fe20000000000 */
[----:B-1--4-:R-:W-:Y:S05]  /*0a30*/  @!P2 BRA `(.L_x_4) ;  /* 0x000000000008a947 */ /* 0x012fea0003800000 */
[----:B0-23--:R-:W-:Y:S01]  /*0a40*/  UCGABAR_ARV ;  /* 0x00000000000079c7 */ /* 0x00dfe20008000000 */
[----:B------:R-:W-:Y:S05]  /*0a50*/  BRA `(.L_x_5) ;  /* 0x0000000000047947 */ /* 0x000fea0003800000 */
.L_x_4:
[----:B0-23--:R-:W-:Y:S01]  /*0a60*/  NOP ;  /* 0x0000000000007918 */ /* 0x00dfe20000000000 */
.L_x_5:
[----:B------:R-:W-:Y:S01]  /*0a70*/  ULDC.64 UR4, c[0x0][0x598] ;  /* 0x0001660000047ab9 */ /* 0x000fe20000000a00 */
[----:B------:R-:W-:Y:S01]  /*0a80*/  ULDC.64 UR36, c[0x0][0x208] ;  /* 0x0000820000247ab9 */ /* 0x000fe20000000a00 */
[----:B------:R-:W-:-:S04]  /*0a90*/  ISETP.NE.U32.AND P0, PT, RZ, UR4, PT ;  /* 0x00000004ff007c0c */ /* 0x000fc8000bf05070 */
[----:B------:R-:W-:-:S13]  /*0aa0*/  ISETP.NE.AND.EX P0, PT, RZ, UR5, PT, P0 ;  /* 0x00000005ff007c0c */ /* 0x000fda000bf05300 */
[----:B------:R-:W-:Y:S05]  /*0ab0*/  @!P0 BRA `(.L_x_6) ;  /* 0x00000000001c8947 */ /* 0x000fea0003800000 */
[----:B------:R-:W0:Y:S02]  /*0ac0*/  LDC.64 R8, c[0x0][0x598] ;  /* 0x00016600ff087b82 */ /* 0x000e240000000a00 */
[----:B0-----:R-:W2:Y:S02]  /*0ad0*/  LDG.E.64 R8, desc[UR36][R8.64] ;  /* 0x0000002408087981 */ /* 0x001ea4000c1e1b00 */
[----:B--2---:R-:W-:-:S04]  /*0ae0*/  ISETP.NE.U32.AND P0, PT, R8, RZ, PT ;  /* 0x000000ff0800720c */ /* 0x004fc80003f05070 */
[----:B------:R-:W-:-:S13]  /*0af0*/  ISETP.NE.AND.EX P0, PT, R9, RZ, PT, P0 ;  /* 0x000000ff0900720c */ /* 0x000fda0003f05300 */
[----:B------:R-:W-:Y:S05]  /*0b00*/  @!P0 BRA `(.L_x_6) ;  /* 0x0000000000088947 */ /* 0x000fea0003800000 */
[----:B------:R0:W5:Y:S01]  /*0b10*/  LD.E R154, desc[UR36][R8.64] ;  /* 0x00000024089a7980 */ /* 0x000162000c101900 */
[----:B------:R-:W-:Y:S05]  /*0b20*/  BRA `(.L_x_7) ;  /* 0x0000000000247947 */ /* 0x000fea0003800000 */
.L_x_6:
[----:B------:R-:W-:Y:S02]  /*0b30*/  ULDC.64 UR4, c[0x0][0x588] ;  /* 0x0001620000047ab9 */ /* 0x000fe40000000a00 */
[----:B------:R-:W-:-:S04]  /*0b40*/  ISETP.NE.U32.AND P0, PT, RZ, UR4, PT ;  /* 0x00000004ff007c0c */ /* 0x000fc8000bf05070 */
[----:B------:R-:W-:-:S13]  /*0b50*/  ISETP.NE.AND.EX P0, PT, RZ, UR5, PT, P0 ;  /* 0x00000005ff007c0c */ /* 0x000fda000bf05300 */
[----:B------:R-:W-:Y:S05]  /*0b60*/  @!P0 BRA `(.L_x_8) ;  /* 0x00000000000c8947 */ /* 0x000fea0003800000 */
[----:B------:R-:W0:Y:S02]  /*0b70*/  LDC.64 R154, c[0x0][0x588] ;  /* 0x00016200ff9a7b82 */ /* 0x000e240000000a00 */
[----:B0-----:R1:W5:Y:S01]  /*0b80*/  LDG.E R154, desc[UR36][R154.64] ;  /* 0x000000249a9a7981 */ /* 0x001362000c1e1900 */
[----:B------:R-:W-:Y:S05]  /*0b90*/  BRA `(.L_x_7) ;  /* 0x0000000000087947 */ /* 0x000fea0003800000 */
.L_x_8:
[----:B------:R-:W-:Y:S02]  /*0ba0*/  ULDC UR4, c[0x0][0x580] ;  /* 0x0001600000047ab9 */ /* 0x000fe40000000800 */
[----:B------:R-:W-:-:S07]  /*0bb0*/  IMAD.U32 R154, RZ, RZ, UR4 ;  /* 0x00000004ff9a7e24 */ /* 0x000fce000f8e00ff */
.L_x_7:
[----:B------:R-:W-:Y:S02]  /*0bc0*/  ULDC.64 UR4, c[0x0][0x5a0] ;  /* 0x0001680000047ab9 */ /* 0x000fe40000000a00 */
[----:B------:R-:W-:-:S04]  /*0bd0*/  ISETP.NE.U32.AND P0, PT, RZ, UR4, PT ;  /* 0x00000004ff007c0c */ /* 0x000fc8000bf05070 */
[----:B------:R-:W-:-:S13]  /*0be0*/  ISETP.NE.AND.EX P0, PT, RZ, UR5, PT, P0 ;  /* 0x00000005ff007c0c */ /* 0x000fda000bf05300 */
[----:B------:R-:W-:Y:S05]  /*0bf0*/  @!P0 BRA `(.L_x_9) ;  /* 0x00000000001c8947 */ /* 0x000fea0003800000 */
[----:B0-----:R-:W0:Y:S02]  /*0c00*/  LDC.64 R8, c[0x0][0x5a0] ;  /* 0x00016800ff087b82 */ /* 0x001e240000000a00 */
[----:B0-----:R-:W2:Y:S02]  /*0c10*/  LDG.E.64 R8, desc[UR36][R8.64] ;  /* 0x0000002408087981 */ /* 0x001ea4000c1e1b00 */
[----:B--2---:R-:W-:-:S04]  /*0c20*/  ISETP.NE.U32.AND P0, PT, R8, RZ, PT ;  /* 0x000000ff0800720c */ /* 0x004fc80003f05070 */
[----:B------:R-:W-:-:S13]  /*0c30*/  ISETP.NE.AND.EX P0, PT, R9, RZ, PT, P0 ;  /* 0x000000ff0900720c */ /* 0x000fda0003f05300 */
[----:B------:R-:W-:Y:S05]  /*0c40*/  @!P0 BRA `(.L_x_9) ;  /* 0x0000000000088947 */ /* 0x000fea0003800000 */
[----:B-1----:R0:W5:Y:S01]  /*0c50*/  LD.E R155, desc[UR36][R8.64] ;  /* 0x00000024089b7980 */ /* 0x002162000c101900 */
[----:B------:R-:W-:Y:S05]  /*0c60*/  BRA `(.L_x_10) ;  /* 0x0000000000247947 */ /* 0x000fea0003800000 */
.L_x_9:
[----:B------:R-:W-:Y:S02]  /*0c70*/  ULDC.64 UR4, c[0x0][0x590] ;  /* 0x0001640000047ab9 */ /* 0x000fe40000000a00 */
[----:B------:R-:W-:-:S04]  /*0c80*/  ISETP.NE.U32.AND P0, PT, RZ, UR4, PT ;  /* 0x00000004ff007c0c */ /* 0x000fc8000bf05070 */
[----:B------:R-:W-:-:S13]  /*0c90*/  ISETP.NE.AND.EX P0, PT, RZ, UR5, PT, P0 ;  /* 0x00000005ff007c0c */ /* 0x000fda000bf05300 */
[----:B------:R-:W-:Y:S05]  /*0ca0*/  @!P0 BRA `(.L_x_11) ;  /* 0x00000000000c8947 */ /* 0x000fea0003800000 */
[----:B0-----:R-:W1:Y:S02]  /*0cb0*/  LDC.64 R8, c[0x0][0x590] ;  /* 0x00016400ff087b82 */ /* 0x001e640000000a00 */
[----:B-1----:R1:W5:Y:S01]  /*0cc0*/  LDG.E R155, desc[UR36][R8.64] ;  /* 0x00000024089b7981 */ /* 0x002362000c1e1900 */
[----:B------:R-:W-:Y:S05]  /*0cd0*/  BRA `(.L_x_10) ;  /* 0x0000000000087947 */ /* 0x000fea0003800000 */
.L_x_11:
[----:B------:R-:W-:Y:S02]  /*0ce0*/  ULDC UR4, c[0x0][0x584] ;  /* 0x0001610000047ab9 */ /* 0x000fe40000000800 */
[----:B-1----:R-:W-:-:S07]  /*0cf0*/  IMAD.U32 R155, RZ, RZ, UR4 ;  /* 0x00000004ff9b7e24 */ /* 0x002fce000f8e00ff */
.L_x_10:
[----:B------:R-:W2:Y:S01]  /*0d00*/  LDC R2, c[0x0][0x65c] ;  /* 0x00019700ff027b82 */ /* 0x000ea20000000800 */
[----:B------:R-:W-:Y:S01]  /*0d10*/  ULDC UR6, c[0x0][0x28c] ;  /* 0x0000a30000067ab9 */ /* 0x000fe20000000800 */
[----:B------:R-:W-:Y:S01]  /*0d20*/  ISETP.NE.AND P0, PT, R10, 0x2, PT ;  /* 0x000000020a00780c */ /* 0x000fe20003f05270 */
[----:B------:R-:W-:Y:S01]  /*0d30*/  UIADD3 UR6, UR6, 0x1f, URZ ;  /* 0x0000001f06067890 */ /* 0x000fe2000fffe03f */
[----:B01----:R-:W-:Y:S01]  /*0d40*/  IMAD.U32 R8, RZ, RZ, UR12 ;  /* 0x0000000cff087e24 */ /* 0x003fe2000f8e00ff */
[----:B------:R-:W-:Y:S01]  /*0d50*/  UMOV UR39, URZ ;  /* 0x0000003f00277c82 */ /* 0x000fe20008000000 */
[----:B------:R-:W-:Y:S01]  /*0d60*/  IMAD.MOV.U32 R9, RZ, RZ, RZ ;  /* 0x000000ffff097224 */ /* 0x000fe200078e00ff */
[----:B------:R-:W-:Y:S01]  /*0d70*/  USHF.R.S32.HI UR7, URZ, 0x1f, UR6 ;  /* 0x0000001f3f077899 */ /* 0x000fe20008011406 */
[----:B------:R-:W-:Y:S01]  /*0d80*/  UMOV UR38, URZ ;  /* 0x0000003f00267c82 */ /* 0x000fe20008000000 */
[----:B------:R-:W-:Y:S02]  /*0d90*/  ULDC.64 UR8, c[0x0][0x650] ;  /* 0x0001940000087ab9 */ /* 0x000fe40000000a00 */
[----:B------:R-:W-:-:S04]  /*0da0*/  ULEA.HI UR7, UR7, UR6, URZ, 0x5 ;  /* 0x0000000607077291 */ /* 0x000fc8000f8f283f */
[----:B------:R-:W-:Y:S01]  /*0db0*/  USHF.R.S32.HI UR40, URZ, 0x5, UR7 ;  /* 0x000000053f287899 */ /* 0x000fe20008011407 */
[----:B--2---:R-:W-:-:S13]  /*0dc0*/  ISETP.NE.AND P1, PT, R2, 0x1, PT ;  /* 0x000000010200780c */ /* 0x004fda0003f25270 */
[----:B------:R-:W0:Y:S01]  /*0dd0*/  @P1 LDC R19, c[0x0][0x10] ;  /* 0x00000400ff131b82 */ /* 0x000e220000000800 */
[----:B------:R-:W-:Y:S02]  /*0de0*/  @P1 IMAD.MOV.U32 R7, RZ, RZ, RZ ;  /* 0x000000ffff071224 */ /* 0x000fe400078e00ff */
[----:B------:R-:W-:-:S05]  /*0df0*/  @P1 IMAD.MOV.U32 R17, RZ, RZ, RZ ;  /* 0x000000ffff111224 */ /* 0x000fca00078e00ff */
[----:B------:R-:W1:Y:S01]  /*0e00*/  @!P1 LDC R11, c[0x0][0xc] ;  /* 0x00000300ff0b9b82 */ /* 0x000e620000000800 */
[----:B------:R-:W-:Y:S01]  /*0e10*/  ULDC UR4, c[0x0][0xc] ;  /* 0x0000030000047ab9 */ /* 0x000fe20000000800 */
[----:B------:R-:W-:Y:S02]  /*0e20*/  ULDC UR5, c[0x0][0x10] ;  /* 0x0000040000057ab9 */ /* 0x000fe40000000800 */
[----:B------:R-:W-:-:S04]  /*0e30*/  UIMAD.WIDE.U32 UR4, UR4, UR5, URZ ;  /* 0x00000005040472a5 */ /* 0x000fc8000f8e003f */
[----:B------:R-:W2:Y:S01]  /*0e40*/  LDC R2, c[0x0][0x14] ;  /* 0x00000500ff027b82 */ /* 0x000ea20000000800 */
[----:B0-----:R-:W-:-:S04]  /*0e50*/  @P1 IMAD.WIDE.U32 R18, R19, UR12, R6 ;  /* 0x0000000c13121c25 */ /* 0x001fc8000f8e0006 */
[----:B------:R-:W-:Y:S02]  /*0e60*/  @P1 IMAD.IADD R17, R19, 0x1, R17 ;  /* 0x0000000113111824 */ /* 0x000fe400078e0211 */
[----:B-1----:R-:W-:-:S04]  /*0e70*/  @!P1 IMAD.WIDE.U32 R8, R6, R11, R8 ;  /* 0x0000000b06089225 */ /* 0x002fc800078e0008 */
[----:B------:R-:W-:Y:S02]  /*0e80*/  @!P1 IMAD.MOV.U32 R18, RZ, RZ, R8 ;  /* 0x000000ffff129224 */ /* 0x000fe400078e0008 */
[----:B------:R-:W-:Y:S02]  /*0e90*/  @!P1 IMAD.MOV.U32 R17, RZ, RZ, R9 ;  /* 0x000000ffff119224 */ /* 0x000fe400078e0009 */
[----:B--2---:R-:W-:-:S04]  /*0ea0*/  IMAD.WIDE.U32 R12, R2, UR4, RZ ;  /* 0x00000004020c7c25 */ /* 0x004fc8000f8e00ff */
[----:B------:R-:W-:Y:S01]  /*0eb0*/  IMAD R23, R2, UR5, RZ ;  /* 0x0000000502177c24 */ /* 0x000fe2000f8e02ff */
[----:B------:R0:W-:Y:S03]  /*0ec0*/  STL.64 [R1], R12 ;  /* 0x0000000c01007387 */ /* 0x0001e60000100a00 */
[----:B------:R-:W-:Y:S01]  /*0ed0*/  IMAD.IADD R23, R13, 0x1, R23 ;  /* 0x000000010d177824 */ /* 0x000fe200078e0217 */
[----:B------:R-:W-:Y:S06]  /*0ee0*/  @P0 BRA `(.L_x_12) ;  /* 0x0000000000200947 */ /* 0x000fec0003800000 */
[----:B------:R-:W-:Y:S01]  /*0ef0*/  UISETP.GE.U32.AND UP0, UPT, UR40, 0xb, UPT ;  /* 0x0000000b2800788c */ /* 0x000fe2000bf06070 */
[----:B------:R-:W-:Y:S01]  /*0f00*/  IADD3 R18, P0, R18, R12, RZ ;  /* 0x0000000c12127210 */ /* 0x000fe20007f1e0ff */
[----:B------:R-:W-:Y:S01]  /*0f10*/  UIMAD.WIDE.U32 UR4, UR40, -0x45d1745d, URZ ;  /* 0xba2e8ba3280478a5 */ /* 0x000fe2000f8e003f */
[----:B------:R-:W-:-:S03]  /*0f20*/  UMOV UR38, URZ ;  /* 0x0000003f00267c82 */ /* 0x000fc60008000000 */
[----:B------:R-:W-:Y:S01]  /*0f30*/  USHF.R.U32.HI UR4, URZ, 0x3, UR5 ;  /* 0x000000033f047899 */ /* 0x000fe20008011605 */
[----:B------:R-:W-:-:S03]  /*0f40*/  IMAD.X R17, R23, 0x1, R17, P0 ;  /* 0x0000000117117824 */ /* 0x000fc600000e0611 */
[----:B------:R-:W-:Y:S02]  /*0f50*/  UIMAD UR39, UR4, -0xb, UR40 ;  /* 0xfffffff5042778a4 */ /* 0x000fe4000f8e0228 */
[----:B------:R-:W-:-:S12]  /*0f60*/  @UP0 ULOP3.LUT UR38, UR4, 0x1, URZ, 0xc0, !UPT ;  /* 0x0000000104260892 */ /* 0x000fd8000f8ec03f */
.L_x_12:
[----:B------:R-:W-:Y:S01]  /*0f70*/  ISETP.GE.U32.AND P0, PT, R18, UR8, PT ;  /* 0x0000000812007c0c */ /* 0x000fe2000bf06070 */
[----:B------:R-:W-:Y:S01]  /*0f80*/  IMAD.MOV.U32 R19, RZ, RZ, -0x1 ;  /* 0xffffffffff137424 */ /* 0x000fe200078e00ff */
[----:B------:R-:W-:Y:S01]  /*0f90*/  PRMT R8, RZ, 0x7610, R8 ;  /* 0x00007610ff087816 */ /* 0x000fe20000000008 */
[----:B------:R-:W-:Y:S01]  /*0fa0*/  IMAD.MOV.U32 R22, RZ, RZ, -0x1 ;  /* 0xffffffffff167424 */ /* 0x000fe200078e00ff */
[----:B------:R-:W-:Y:S01]  /*0fb0*/  ISETP.GE.U32.AND.EX P0, PT, R17, UR9, PT, P0 ;  /* 0x0000000911007c0c */ /* 0x000fe2000bf06100 */
[----:B------:R-:W-:-:S12]  /*0fc0*/  IMAD.MOV.U32 R2, RZ, RZ, -0x1 ;  /* 0xffffffffff027424 */ /* 0x000fd800078e00ff */
[----:B------:R-:W-:Y:S05]  /*0fd0*/  @P0 BRA `(.L_x_13) ;  /* 0x00000004002c0947 */ /* 0x000fea0003800000 */
[----:B------:R-:W1:Y:S01]  /*0fe0*/  LDC.64 R26, c[0x0][0x628] ;  /* 0x00018a00ff1a7b82 */ /* 0x000e620000000a00 */
[----:B------:R-:W-:Y:S02]  /*0ff0*/  IMAD.MOV.U32 R8, RZ, RZ, R18 ;  /* 0x000000ffff087224 */ /* 0x000fe400078e0012 */
[----:B------:R-:W-:-:S05]  /*1000*/  IMAD.MOV.U32 R9, RZ, RZ, R17 ;  /* 0x000000ffff097224 */ /* 0x000fca00078e0011 */
[----:B------:R-:W2:Y:S08]  /*1010*/  LDC R2, c[0x0][0x630] ;  /* 0x00018c00ff027b82 */ /* 0x000eb00000000800 */
[----:B------:R-:W3:Y:S01]  /*1020*/  LDC.64 R28, c[0x0][0x620] ;  /* 0x00018800ff1c7b82 */ /* 0x000ee20000000a00 */
[----:B-1----:R-:W-:-:S04]  /*1030*/  ISETP.NE.U32.AND P0, PT, R26, RZ, PT ;  /* 0x000000ff1a00720c */ /* 0x002fc80003f05070 */
[----:B------:R-:W-:-:S13]  /*1040*/  ISETP.NE.AND.EX P0, PT, R27, RZ, PT, P0 ;  /* 0x000000ff1b00720c */ /* 0x000fda0003f05300 */
[----:B--23--:R-:W-:Y:S05]  /*1050*/  @!P0 BRA `(.L_x_14) ;  /* 0x0000000000288947 */ /* 0x00cfea0003800000 */
[----:B0-----:R-:W0:Y:S02]  /*1060*/  LDC R13, c[0x0][0x634] ;  /* 0x00018d00ff0d7b82 */ /* 0x001e240000000800 */
[----:B0-----:R-:W-:-:S05]  /*1070*/  IADD3 R13, P0, R18, R13, RZ ;  /* 0x0000000d120d7210 */ /* 0x001fca0007f1e0ff */
[----:B------:R-:W-:-:S04]  /*1080*/  IMAD.X R15, RZ, RZ, R17, P0 ;  /* 0x000000ffff0f7224 */ /* 0x000fc800000e0611 */
[----:B------:R-:W-:-:S04]  /*1090*/  IMAD.WIDE.U32 R8, R15, R26, RZ ;  /* 0x0000001a0f087225 */ /* 0x000fc800078e00ff */
[----:B------:R-:W-:-:S04]  /*10a0*/  IMAD.WIDE.U32 R10, P0, R13, R27, R8 ;  /* 0x0000001b0d0a7225 */ /* 0x000fc80007800008 */
[----:B------:R-:W-:-:S04]  /*10b0*/  IMAD.WIDE.U32 R8, R13, R26, RZ ;  /* 0x0000001a0d087225 */ /* 0x000fc800078e00ff */
[----:B------:R-:W-:Y:S01]  /*10c0*/  IMAD.X R13, RZ, RZ, RZ, P0 ;  /* 0x000000ffff0d7224 */ /* 0x000fe200000e06ff */
[----:B------:R-:W-:Y:S01]  /*10d0*/  IADD3 RZ, P0, R9, R10, RZ ;  /* 0x0000000a09ff7210 */ /* 0x000fe20007f1e0ff */
[----:B------:R-:W-:-:S04]  /*10e0*/  IMAD.MOV.U32 R12, RZ, RZ, R11 ;  /* 0x000000ffff0c7224 */ /* 0x000fc800078e000b */
[----:B------:R-:W-:-:S08]  /*10f0*/  IMAD.WIDE.U32.X R8, R15, R27, R12, P0 ;  /* 0x0000001b0f087225 */ /* 0x000fd000000e040c */
.L_x_14:
[----:B------:R-:W1:Y:S01]  /*1100*/  LDC.64 R32, c[0x0][0x640] ;  /* 0x00019000ff207b82 */ /* 0x000e620000000a00 */
[-C--:B------:R-:W-:Y:S01]  /*1110*/  SHF.R.U64 R30, R8, R2.reuse, R9 ;  /* 0x00000002081e7219 */ /* 0x080fe20000001209 */
[----:B------:R-:W-:Y:S01]  /*1120*/  IMAD.MOV.U32 R19, RZ, RZ, R17 ;  /* 0x000000ffff137224 */ /* 0x000fe200078e0011 */
[----:B------:R-:W-:Y:S01]  /*1130*/  SHF.R.U32.HI R2, RZ, R2, R9 ;  /* 0x00000002ff027219 */ /* 0x000fe20000011609 */
[----:B------:R-:W-:Y:S01]  /*1140*/  IMAD.MOV.U32 R26, RZ, RZ, 0x1 ;  /* 0x00000001ff1a7424 */ /* 0x000fe200078e00ff */
[----:B------:R-:W-:-:S03]  /*1150*/  IADD3 R11, P0, RZ, -R30, RZ ;  /* 0x8000001eff0b7210 */ /* 0x000fc60007f1e0ff */
[----:B------:R-:W2:Y:S02]  /*1160*/  LDC R10, c[0x0][0x618] ;  /* 0x00018600ff0a7b82 */ /* 0x000ea40000000800 */
[----:B------:R-:W-:-:S04]  /*1170*/  IMAD.X R9, RZ, RZ, ~R2, P0 ;  /* 0x000000ffff097224 */ /* 0x000fc800000e0e02 */
[-C--:B------:R-:W-:Y:S02]  /*1180*/  IMAD R2, R9, R28.reuse, RZ ;  /* 0x0000001c09027224 */ /* 0x080fe400078e02ff */
[----:B0-----:R-:W0:Y:S01]  /*1190*/  LDC R13, c[0x0][0x608] ;  /* 0x00018200ff0d7b82 */ /* 0x001e220000000800 */
[----:B------:R-:W-:-:S04]  /*11a0*/  IMAD.WIDE.U32 R8, R11, R28, R18 ;  /* 0x0000001c0b087225 */ /* 0x000fc800078e0012 */
[----:B------:R-:W-:Y:S02]  /*11b0*/  IMAD R11, R11, R29, R2 ;  /* 0x0000001d0b0b7224 */ /* 0x000fe400078e0202 */
[----:B------:R-:W-:Y:S01]  /*11c0*/  IMAD.MOV.U32 R2, RZ, RZ, -0x1 ;  /* 0xffffffffff027424 */ /* 0x000fe200078e00ff */
[----:B------:R-:W3:Y:S01]  /*11d0*/  LDC R31, c[0x0][0x658] ;  /* 0x00019600ff1f7b82 */ /* 0x000ee20000000800 */
[----:B------:R-:W-:Y:S01]  /*11e0*/  IMAD.IADD R9, R9, 0x1, R11 ;  /* 0x0000000109097824 */ /* 0x000fe200078e020b */
[----:B-1----:R-:W-:-:S04]  /*11f0*/  ISETP.NE.U32.AND P0, PT, R32, RZ, PT ;  /* 0x000000ff2000720c */ /* 0x002fc80003f05070 */
[----:B------:R-:W-:Y:S02]  /*1200*/  ISETP.NE.AND.EX P0, PT, R33, RZ, PT, P0 ;  /* 0x000000ff2100720c */ /* 0x000fe40003f05300 */
[----:B------:R-:W1:Y:S01]  /*1210*/  LDC R29, c[0x0][0x600] ;  /* 0x00018000ff1d7b82 */ /* 0x000e620000000800 */
[-CC-:B--2---:R-:W-:Y:S02]  /*1220*/  SHF.R.U64 R27, R8, R10.reuse, R9.reuse ;  /* 0x0000000a081b7219 */ /* 0x184fe40000001209 */
[----:B------:R-:W-:-:S05]  /*1230*/  SHF.R.U32.HI R8, RZ, R10, R9 ;  /* 0x0000000aff087219 */ /* 0x000fca0000011609 */
[----:B------:R-:W2:Y:S01]  /*1240*/  LDC R22, c[0x0][0x648] ;  /* 0x00019200ff167b82 */ /* 0x000ea20000000800 */
[-CC-:B0-----:R-:W-:Y:S02]  /*1250*/  SHF.R.U64 R34, R27, R13.reuse, R8.reuse ;  /* 0x0000000d1b227219 */ /* 0x181fe40000001208 */
[----:B------:R-:W-:-:S05]  /*1260*/  SHF.R.U32.HI R8, RZ, R13, R8 ;  /* 0x0000000dff087219 */ /* 0x000fca0000011608 */
[----:B------:R-:W0:Y:S01]  /*1270*/  LDC R24, c[0x0][0x638] ;  /* 0x00018e00ff187b82 */ /* 0x000e220000000800 */
[-CC-:B---3--:R-:W-:Y:S02]  /*1280*/  SHF.R.U64 R36, R34, R31.reuse, R8.reuse ;  /* 0x0000001f22247219 */ /* 0x188fe40000001208 */
[-C--:B------:R-:W-:Y:S02]  /*1290*/  SHF.L.U32 R2, R2, R31.reuse, RZ ;  /* 0x0000001f02027219 */ /* 0x080fe400000006ff */
[----:B------:R-:W-:Y:S01]  /*12a0*/  SHF.R.U32.HI R9, RZ, R31, R8 ;  /* 0x0000001fff097219 */ /* 0x000fe20000011608 */
[----:B------:R-:W-:Y:S01]  /*12b0*/  IMAD.MOV.U32 R8, RZ, RZ, R36 ;  /* 0x000000ffff087224 */ /* 0x000fe200078e0024 */
[----:B------:R-:W-:Y:S01]  /*12c0*/  LOP3.LUT R15, RZ, R2, RZ, 0x33, !PT ;  /* 0x00000002ff0f7212 */ /* 0x000fe200078e33ff */
[----:B------:R-:W3:Y:S01]  /*12d0*/  LDC R28, c[0x0][0x610] ;  /* 0x00018400ff1c7b82 */ /* 0x000ee20000000800 */
[----:B------:R-:W-:Y:S05]  /*12e0*/  @!P0 BRA `(.L_x_15) ;  /* 0x0000000000288947 */ /* 0x000fea0003800000 */
[----:B------:R-:W4:Y:S02]  /*12f0*/  LDC R13, c[0x0][0x64c] ;  /* 0x00019300ff0d7b82 */ /* 0x000f240000000800 */
[----:B----4-:R-:W-:-:S05]  /*1300*/  IADD3 R13, P0, R36, R13, RZ ;  /* 0x0000000d240d7210 */ /* 0x010fca0007f1e0ff */
        /* <DEDUP_REMOVED lines=8> */
.L_x_15:
[----:B--2---:R-:W-:Y:S01]  /*1390*/  SHF.R.U64 R7, R8, R22, R9 ;  /* 0x0000001608077219 */ /* 0x004fe20000001209 */
[----:B-1----:R-:W-:Y:S01]  /*13a0*/  VIADD R8, R29, 0xffffffff ;  /* 0xffffffff1d087836 */ /* 0x002fe20000000000 */
[----:B------:R-:W-:Y:S01]  /*13b0*/  SHF.L.U32 R2, R26, R31, RZ ;  /* 0x0000001f1a027219 */ /* 0x000fe200000006ff */
[----:B------:R-:W-:Y:S01]  /*13c0*/  @P1 IMAD R21, R25, R20, R6 ;  /* 0x0000001419151224 */ /* 0x000fe200078e0206 */
[----:B------:R-:W-:Y:S01]  /*13d0*/  LOP3.LUT R15, R34, R15, RZ, 0xc0, !PT ;  /* 0x0000000f220f7212 */ /* 0x000fe200078ec0ff */
[----:B------:R-:W-:Y:S01]  /*13e0*/  IMAD.MOV R9, RZ, RZ, -R7 ;  /* 0x000000ffff097224 */ /* 0x000fe200078e0a07 */
[----:B------:R-:W-:-:S03]  /*13f0*/  LOP3.LUT R8, R27, R8, RZ, 0xc0, !PT ;  /* 0x000000081b087212 */ /* 0x000fc600078ec0ff */
[----:B------:R-:W-:Y:S02]  /*1400*/  IMAD R6, R2, R7, R15 ;  /* 0x0000000702067224 */ /* 0x000fe400078e020f */
[----:B0-----:R-:W-:Y:S02]  /*1410*/  IMAD R2, R9, R24, R36 ;  /* 0x0000001809027224 */ /* 0x001fe400078e0224 */
[----:B---3--:R-:W-:Y:S02]  /*1420*/  IMAD R19, R6, R28, R21 ;  /* 0x0000001c06137224 */ /* 0x008fe400078e0215 */
[----:B------:R-:W-:Y:S02]  /*1430*/  IMAD R2, R2, R29, R8 ;  /* 0x0000001d02027224 */ /* 0x000fe400078e0208 */
[----:B------:R-:W-:-:S03]  /*1440*/  IMAD.MOV.U32 R6, RZ, RZ, 0x1 ;  /* 0x00000001ff067424 */ /* 0x000fc600078e00ff */
[----:B------:R-:W-:Y:S02]  /*1450*/  SEL R22, R2, R19, !P1 ;  /* 0x0000001302167207 */ /* 0x000fe40004800000 */
[----:B------:R-:W-:Y:S01]  /*1460*/  SEL R19, R19, R2, !P1 ;  /* 0x0000000213137207 */ /* 0x000fe20004800000 */
[----:B------:R-:W-:Y:S01]  /*1470*/  IMAD.MOV.U32 R2, RZ, RZ, R30 ;  /* 0x000000ffff027224 */ /* 0x000fe200078e001e */
[----:B------:R-:W-:-:S07]  /*1480*/  PRMT R8, R6, 0x7610, R8 ;  /* 0x0000761006087816 */ /* 0x000fce0000000008 */
.L_x_13:
[----:B------:R-:W-:Y:S05]  /*1490*/  @!P2 BRA `(.L_x_16) ;  /* 0x00000000000ca947 */ /* 0x000fea0003800000 */
[----:B------:R-:W-:Y:S01]  /*14a0*/  UCGABAR_WAIT ;  /* 0x0000000000007dc7 */ /* 0x000fe20008000000 */
[----:B------:R-:W-:Y:S01]  /*14b0*/  CCTL.IVALL ;  /* 0x00000000ff00798f */ /* 0x000fe20002000000 */
[----:B------:R-:W-:Y:S05]  /*14c0*/  BRA `(.L_x_17) ;  /* 0x0000000000047947 */ /* 0x000fea0003800000 */
.L_x_16:
[----:B------:R-:W-:Y:S06]  /*14d0*/  BAR.SYNC.DEFER_BLOCKING 0x0 ;  /* 0x0000000000007b1d */ /* 0x000fec0000010000 */
.L_x_17:
[----:B------:R-:W-:Y:S05]  /*14e0*/  @!P4 BRA `(.L_x_18) ;  /* 0x0000008c00fcc947 */ /* 0x000fea0003800000 */
[----:B------:R-:W-:-:S13]  /*14f0*/  ISETP.GT.U32.AND P0, PT, R35, 0x1, PT ;  /* 0x000000012300780c */ /* 0x000fda0003f04070 */
[----:B------:R-:W-:Y:S05]  /*1500*/  @P0 EXIT ;  /* 0x000000000000094d */ /* 0x000fea0003800000 */
.L_x_19:
[----:B------:R-:W-:-:S08]  /*1510*/  NOP ;  /* 0x0000000000007918 */ /* 0x000fd00000000000 */
[----:B------:R-:W1:Y:S02]  /*1520*/  USETMAXREG.TRY_ALLOC.CTAPOOL UP0, 0xe8 ;  /* 0x000000e8000079c8 */ /* 0x000e640008000600 */
[----:B-1----:R-:W-:-:S13]  /*1530*/  PLOP3.LUT P0, PT, PT, PT, UP0, 0x80, 0x0 ;  /* 0x000000000000781c */ /* 0x002fda0003f0f008 */
[----:B------:R-:W-:Y:S05]  /*1540*/  @!P0 BRA `(.L_x_19) ;  /* 0xfffffffc00f08947 */ /* 0x000fea000383ffff */
[----:B------:R-:W-:-:S13]  /*1550*/  LOP3.LUT P0, RZ, R8, 0xff, RZ, 0xc0, !PT ;  /* 0x000000ff08ff7812 */ /* 0x000fda000780c0ff */
[----:B------:R-:W-:Y:S05]  /*1560*/  @!P0 EXIT ;  /* 0x000000000000894d */ /* 0x000fea0003800000 */
[----:B------:R-:W1:Y:S01]  /*1570*/  S2UR UR4, SR_CgaCtaId ;  /* 0x00000000000479c3 */ /* 0x000e620000008800 */
[----:B------:R-:W-:Y:S01]  /*1580*/  VIADD R14, R14, 0xffffffff ;  /* 0xffffffff0e0e7836 */ /* 0x000fe20000000000 */
[CC--:B------:R-:W-:Y:S01]  /*1590*/  LEA.HI R4, R0.reuse, R3.reuse, RZ, 0x2 ;  /* 0x0000000300047211 */ /* 0x0c0fe200078f10ff */
[----:B------:R-:W-:Y:S01]  /*15a0*/  UMOV UR41, 0x400 ;  /* 0x0000040000297882 */ /* 0x000fe20000000000 */
[----:B------:R-:W-:Y:S01]  /*15b0*/  LEA.HI R0, R0, R3, RZ, 0x5 ;  /* 0x0000000300007211 */ /* 0x000fe200078f28ff */
[----:B------:R-:W-:Y:S01]  /*15c0*/  UISETP.LT.AND UP0, UPT, UR40, 0x1, UPT ;  /* 0x000000012800788c */ /* 0x000fe2000bf01270 */
[----:B------:R-:W-:Y:S01]  /*15d0*/  R2UR UR42, R14 ;  /* 0x000000000e2a72ca */ /* 0x000fe200000e0000 */
[----:B------:R-:W-:Y:S01]  /*15e0*/  USHF.L.U32 UR44, UR40, 0x1, URZ ;  /* 0x00000001282c7899 */ /* 0x000fe2000800063f */
[--C-:B------:R-:W-:Y:S01]  /*15f0*/  SHF.R.S32.HI R156, RZ, 0x2, R4.reuse ;  /* 0x00000002ff9c7819 */ /* 0x100fe20000011404 */
[----:B------:R-:W-:Y:S01]  /*1600*/  USEL UR43, UR40, 0x1, UP0 ;  /* 0x00000001282b7887 */ /* 0x000fe20008000000 */
[----:B------:R-:W-:-:S02]  /*1610*/  SHF.R.S32.HI R5, RZ, 0x1f, R4 ;  /* 0x0000001fff057819 */ /* 0x000fc40000011404 */
[----:B------:R-:W-:Y:S01]  /*1620*/  LOP3.LUT R158, R4, 0xfffffffc, RZ, 0xc0, !PT ;  /* 0xfffffffc049e7812 */ /* 0x000fe200078ec0ff */
[----:B------:R-:W-:Y:S01]  /*1630*/  UIADD3 UR43, -UR43, UR40, URZ ;  /* 0x000000282b2b7290 */ /* 0x000fe2000fffe13f */
[----:B------:R-:W-:Y:S02]  /*1640*/  LEA.HI R5, R5, R156, RZ, 0x3 ;  /* 0x0000009c05057211 */ /* 0x000fe400078f18ff */
[----:B------:R-:W-:Y:S01]  /*1650*/  ISETP.NE.AND P0, PT, R14, RZ, PT ;  /* 0x000000ff0e00720c */ /* 0x000fe20003f05270 */
[----:B------:R-:W-:Y:S01]  /*1660*/  IMAD.IADD R158, R3, 0x1, -R158 ;  /* 0x00000001039e7824 */ /* 0x000fe200078e0a9e */
[----:B------:R-:W-:Y:S01]  /*1670*/  LOP3.LUT R5, R5, 0xfffffff8, RZ, 0xc0, !PT ;  /* 0xfffffff805057812 */ /* 0x000fe200078ec0ff */
[----:B------:R-:W-:Y:S01]  /*1680*/  USHF.L.U32 UR42, UR42, 0x3, URZ ;  /* 0x000000032a2a7899 */ /* 0x000fe2000800063f */
[----:B------:R-:W-:Y:S02]  /*1690*/  LOP3.LUT R174, R16, 0x1, RZ, 0xfc, !PT ;  /* 0x0000000110ae7812 */ /* 0x000fe400078efcff */
[----:B------:R-:W-:Y:S01]  /*16a0*/  SEL R175, RZ, 0x1, P0 ;  /* 0x00000001ffaf7807 */ /* 0x000fe20000000000 */
[----:B------:R-:W-:Y:S01]  /*16b0*/  IMAD.IADD R156, R156, 0x1, -R5 ;  /* 0x000000019c9c7824 */ /* 0x000fe200078e0a05 */
[----:B-1----:R-:W-:Y:S01]  /*16c0*/  ULEA UR41, UR4, UR41, 0x18 ;  /* 0x0000002904297291 */ /* 0x002fe2000f8ec03f */
[----:B------:R-:W-:Y:S01]  /*16d0*/  SHF.R.S32.HI R5, RZ, 0x5, R0 ;  /* 0x00000005ff057819 */ /* 0x000fe20000011400 */
[----:B------:R-:W-:Y:S01]  /*16e0*/  IMAD.U32 R160, RZ, RZ, UR42 ;  /* 0x0000002affa07e24 */ /* 0x000fe2000f8e00ff */
[----:B------:R-:W-:Y:S01]  /*16f0*/  ULDC UR4, c[0x0][0x284] ;  /* 0x0000a10000047ab9 */ /* 0x000fe20000000800 */
[----:B------:R-:W-:Y:S01]  /*1700*/  UIADD3 UR45, UR41, 0xc0, URZ ;  /* 0x000000c0292d7890 */ /* 0x000fe2000fffe03f */
[--C-:B------:R-:W-:Y:S01]  /*1710*/  SHF.R.S32.HI R157, RZ, 0x1f, R156.reuse ;  /* 0x0000001fff9d7819 */ /* 0x100fe2000001149c */
[----:B------:R-:W-:Y:S01]  /*1720*/  IMAD R163, R5, -0x10, -R156 ;  /* 0xfffffff005a37824 */ /* 0x000fe200078e0a9c */
[----:B------:R-:W-:-:S02]  /*1730*/  LOP3.LUT R162, R160, 0x8, RZ, 0xc0, !PT ;  /* 0x00000008a0a27812 */ /* 0x000fc400078ec0ff */
[----:B------:R-:W-:Y:S01]  /*1740*/  LOP3.LUT R160, R160, 0x8, RZ, 0xc, !PT ;  /* 0x00000008a0a07812 */ /* 0x000fe200078e0cff */
[----:B------:R-:W-:Y:S01]  /*1750*/  IMAD.U32 R159, RZ, RZ, UR45 ;  /* 0x0000002dff9f7e24 */ /* 0x000fe2000f8e00ff */
[----:B------:R-:W-:Y:S01]  /*1760*/  LOP3.LUT R162, R162, 0x18, RZ, 0x3c, !PT ;  /* 0x00000018a2a27812 */ /* 0x000fe200078e3cff */
[----:B------:R-:W-:-:S04]  /*1770*/  IMAD.WIDE R156, R5, 0x10, R156 ;  /* 0x00000010059c7825 */ /* 0x000fc800078e029c */
[----:B------:R-:W-:Y:S02]  /*1780*/  VIADD R161, R159, UR42 ;  /* 0x0000002a9fa17c36 */ /* 0x000fe40008000000 */
[----:B------:R-:W-:-:S07]  /*1790*/  VIADD R163, R163, UR4 ;  /* 0x00000004a3a37c36 */ /* 0x000fce0008000000 */
.L_x_295:
[----:B------:R-:W-:Y:S01]  /*17a0*/  SHF.L.U32 R0, R175, 0x1f, RZ ;  /* 0x0000001faf007819 */ /* 0x000fe200000006ff */
[----:B------:R-:W-:Y:S02]  /*17b0*/  ULDC UR4, c[0x0][0x28c] ;  /* 0x0000a30000047ab9 */ /* 0x000fe40000000800 */
[----:B------:R-:W-:Y:S01]  /*17c0*/  ISETP.LT.AND P1, PT, RZ, UR4, PT ;  /* 0x00000004ff007c0c */ /* 0x000fe2000bf21270 */
[----:B------:R-:W1:Y:S02]  /*17d0*/  SYNCS.PHASECHK.TRANS64.TRYWAIT P0, [R159+UR42], R0 ;  /* 0x000000009f0075a7 */ /* 0x000e64000800016a */
[----:B-1-34-:R-:W-:Y:S10]  /*17e0*/  @!P0 BRA `(.L_x_20) ;  /* 0x000000a000508947 */ /* 0x01aff40003800000 */
.L_x_324:
[----:B------:R-:W-:Y:S05]  /*17f0*/  @P1 BRA `(.L_x_21) ;  /* 0x0000000000401947 */ /* 0x000fea0003800000 */
[----:B-1----:R-:W-:Y:S01]  /*1800*/  MOV R0, 0x0 ;  /* 0x0000000000007802 */ /* 0x002fe20000000f00 */
[----:B------:R-:W-:Y:S01]  /*1810*/  ULDC.64 UR4, c[0x4][0x68] ;  /* 0x01001a0000047ab9 */ /* 0x000fe20000000a00 */
[----:B------:R-:W-:Y:S01]  /*1820*/  ULDC.64 UR6, c[0x4][0x8] ;  /* 0x0100020000067ab9 */ /* 0x000fe20000000a00 */
[----:B------:R-:W-:Y:S01]  /*1830*/  IMAD.U32 R4, RZ, RZ, UR4 ;  /* 0x00000004ff047e24 */ /* 0x000fe2000f8e00ff */
[----:B------:R1:W2:Y:S01]  /*1840*/  LDC.64 R14, c[0x4][R0] ;  /* 0x01000000000e7b82 */ /* 0x0002a20000000a00 */
[----:B------:R-:W-:Y:S01]  /*1850*/  IMAD.U32 R5, RZ, RZ, UR5 ;  /* 0x00000005ff057e24 */ /* 0x000fe2000f8e00ff */
[----:B------:R-:W-:Y:S01]  /*1860*/  ULDC.64 UR4, c[0x4][0x70] ;  /* 0x01001c0000047ab9 */ /* 0x000fe20000000a00 */
[----:B------:R-:W-:Y:S02]  /*1870*/  IMAD.U32 R10, RZ, RZ, UR6 ;  /* 0x00000006ff0a7e24 */ /* 0x000fe4000f8e00ff */
[----:B------:R-:W-:Y:S02]  /*1880*/  IMAD.U32 R6, RZ, RZ, UR4 ;  /* 0x00000004ff067e24 */ /* 0x000fe4000f8e00ff */
[----:B------:R-:W-:-:S02]  /*1890*/  IMAD.U32 R7, RZ, RZ, UR5 ;  /* 0x00000005ff077e24 */ /* 0x000fc4000f8e00ff */
[----:B------:R-:W-:Y:S02]  /*18a0*/  IMAD.U32 R11, RZ, RZ, UR7 ;  /* 0x00000007ff0b7e24 */ /* 0x000fe4000f8e00ff */
[----:B------:R-:W-:Y:S02]  /*18b0*/  IMAD.MOV.U32 R8, RZ, RZ, 0x1e1 ;  /* 0x000001e1ff087424 */ /* 0x000fe400078e00ff */
[----:B0-----:R-:W-:Y:S02]  /*18c0*/  IMAD.MOV.U32 R12, RZ, RZ, 0x1 ;  /* 0x00000001ff0c7424 */ /* 0x001fe400078e00ff */
[----:B-1----:R-:W-:-:S07]  /*18d0*/  IMAD.MOV.U32 R13, RZ, RZ, RZ ;  /* 0x000000ffff0d7224 */ /* 0x002fce00078e00ff */
[----:B------:R-:W-:-:S07]  /*18e0*/  LEPC R20, `(.L_x_21) ;  /* 0x000000001014794e */ /* 0x000fce0000000000 */
[----:B--2--5:R-:W-:Y:S05]  /*18f0*/  CALL.ABS.NOINC R14 ;  /* 0x000000000e007343 */ /* 0x024fea0003c00000 */
.L_x_21:
[----:B------:R-:W-:-:S13]  /*1900*/  ISETP.NE.AND P0, PT, R174, 0x3, PT ;  /* 0x00000003ae00780c */ /* 0x000fda0003f05270 */
[----:B------:R-:W-:Y:S05]  /*1910*/  @!P0 BRA `(.L_x_22) ;  /* 0x0000000000048947 */ /* 0x000fea0003800000 */
[----:B------:R-:W-:Y:S01]  /*1920*/  BPT.TRAP 0x1 ;  /* 0x000000040000795c */ /* 0x000fe20000300000 */
.L_x_22:
[----:B------:R-:W-:Y:S02]  /*1930*/  IMAD.U32 R3, RZ, RZ, UR39 ;  /* 0x00000027ff037e24 */ /* 0x000fe4000f8e00ff */
[----:B-1----:R-:W-:-:S03]  /*1940*/  IMAD.U32 R0, RZ, RZ, UR38 ;  /* 0x00000026ff007e24 */ /* 0x002fc6000f8e00ff */
[----:B------:R-:W-:Y:S02]  /*1950*/  LEA R3, R3, UR41, 0x3 ;  /* 0x0000002903037c11 */ /* 0x000fe4000f8e18ff */
[----:B------:R-:W-:-:S04]  /*1960*/  SHF.L.U32 R0, R0, 0x1f, RZ ;  /* 0x0000001f00007819 */ /* 0x000fc800000006ff */
[----:B------:R1:W2:Y:S01]  /*1970*/  SYNCS.PHASECHK.TRANS64.TRYWAIT P1, [R3+URZ], R0 ;  /* 0x00000000030075a7 */ /* 0x0002a2000802017f */
[----:B------:R-:W-:Y:S05]  /*1980*/  @!P0 BRA `(.L_x_23) ;  /* 0x0000000000048947 */ /* 0x000fea0003800000 */
[----:B------:R-:W-:Y:S01]  /*1990*/  BPT.TRAP 0x1 ;  /* 0x000000040000795c */ /* 0x000fe20000300000 */
.L_x_23:
[----:B------:R-:W-:-:S05]  /*19a0*/  IMAD.U32 R4, RZ, RZ, UR43 ;  /* 0x0000002bff047e24 */ /* 0x000fca000f8e00ff */
[----:B------:R-:W-:Y:S01]  /*19b0*/  ISETP.GE.AND P2, PT, R4, 0x1, PT ;  /* 0x000000010400780c */ /* 0x000fe20003f46270 */
[----:B--2---:R-:W-:-:S12]  /*19c0*/  @P1 BRA `(.L_x_24) ;  /* 0x0000000000081947 */ /* 0x004fd80003800000 */
[----:B------:R-:W2:Y:S02]  /*19d0*/  SYNCS.PHASECHK.TRANS64.TRYWAIT P1, [R3+URZ], R0 ;  /* 0x00000000030075a7 */ /* 0x000ea4000802017f */
[----:B--2---:R-:W-:Y:S05]  /*19e0*/  @!P1 BRA `(.L_x_25) ;  /* 0x0000009c00e49947 */ /* 0x004fea0003800000 */
.L_x_24:
[----:B------:R-:W-:Y:S05]  /*19f0*/  WARPSYNC.ALL ;  /* 0x0000000000007948 */ /* 0x000fea0003800000 */
[----:B------:R-:W-:Y:S01]  /*1a00*/  UIADD3 UR4, UR41, 0x180, URZ ;  /* 0x0000018029047890 */ /* 0x000fe2000fffe03f */
[----:B------:R-:W-:Y:S01]  /*1a10*/  WARPGROUP.ARRIVE ;  /* 0x00000000000079c5 */ /* 0x000fe20000000000 */
[----:B------:R-:W-:Y:S02]  /*1a20*/  UIADD3 UR5, UR41, 0xb180, URZ ;  /* 0x0000b18029057890 */ /* 0x000fe4000fffe03f */
[----:B------:R-:W-:Y:S02]  /*1a30*/  USHF.R.U32.HI UR4, URZ, 0x4, UR4 ;  /* 0x000000043f047899 */ /* 0x000fe40008011604 */
[----:B------:R-:W-:-:S02]  /*1a40*/  USHF.R.U32.HI UR5, URZ, 0x4, UR5 ;  /* 0x000000043f057899 */ /* 0x000fc40008011605 */
[----:B------:R-:W-:Y:S02]  /*1a50*/  ULOP3.LUT UR4, UR4, 0x3fff, URZ, 0xc0, !UPT ;  /* 0x00003fff04047892 */ /* 0x000fe4000f8ec03f */
[----:B------:R-:W-:Y:S02]  /*1a60*/  ULOP3.LUT UR5, UR5, 0x3fff, URZ, 0xc0, !UPT ;  /* 0x00003fff05057892 */ /* 0x000fe4000f8ec03f */
[----:B------:R-:W-:Y:S02]  /*1a70*/  ULOP3.LUT UR10, UR4, 0x10000, URZ, 0xfc, !UPT ;  /* 0x00010000040a7892 */ /* 0x000fe4000f8efc3f */
[----:B------:R-:W-:Y:S02]  /*1a80*/  ULOP3.LUT UR9, UR5, 0x10000, URZ, 0xfc, !UPT ;  /* 0x0001000005097892 */ /* 0x000fe4000f8efc3f */
[----:B------:R-:W-:Y:S02]  /*1a90*/  ULEA UR4, UR39, UR10, 0x8 ;  /* 0x0000000a27047291 */ /* 0x000fe4000f8e403f */
[----:B------:R-:W-:Y:S01]  /*1aa0*/  ULEA UR6, UR39, UR9, 0xa ;  /* 0x0000000927067291 */ /* 0x000fe2000f8e503f */
[----:B------:R-:W-:Y:S01]  /*1ab0*/  UMOV UR5, 0x80000020 ;  /* 0x8000002000057882 */ /* 0x000fe20000000000 */
[----:B------:R-:W-:-:S07]  /*1ac0*/  UMOV UR7, 0x80000020 ;  /* 0x8000002000077882 */ /* 0x000fce0000000000 */
[----:B------:R-:W-:Y:S01]  /*1ad0*/  HGMMA.64x256x16.F32.BF16 R24, gdesc[UR4], RZ, !UPT, gsb0 ;  /* 0x03e00000041879f0 */ /* 0x000fe2000c0018ff */
[----:B------:R-:W-:Y:S02]  /*1ae0*/  UIADD3 UR4, UR4, 0x2, URZ ;  /* 0x0000000204047890 */ /* 0x000fe4000fffe03f */
[----:B------:R-:W-:Y:S01]  /*1af0*/  UIADD3 UR6, UR6, 0x2, URZ ;  /* 0x0000000206067890 */ /* 0x000fe2000fffe03f */
[----:B------:R-:W-:Y:S01]  /*1b00*/  UMOV UR5, 0x80000020 ;  /* 0x8000002000057882 */ /* 0x000fe20000000000 */
[----:B------:R-:W-:Y:S01]  /*1b10*/  UMOV UR7, 0x80000020 ;  /* 0x8000002000077882 */ /* 0x000fe20000000000 */
[----:B------:R-:W-:Y:S02]  /*1b20*/  WARPGROUP.DEPBAR.LE gsb0, 0x0 ;  /* 0x00008000000079c5 */ /* 0x000fe40000010000 */
[----:B------:R-:W-:-:S15]  /*1b30*/  WARPGROUP.ARRIVE ;  /* 0x00000000000079c5 */ /* 0x000fde0000000000 */
[----:B------:R-:W-:-:S05]  /*1b40*/  NOP ;  /* 0x0000000000007918 */ /* 0x000fca0000000000 */
[----:B------:R-:W-:Y:S03]  /*1b50*/  HGMMA.64x256x16.F32.BF16 R24, gdesc[UR4], R24, gsb0 ;  /* 0x03e00000041879f0 */ /* 0x000fe60008001818 */
[----:B------:R-:W-:Y:S02]  /*1b60*/  WARPGROUP.DEPBAR.LE gsb0, 0x0 ;  /* 0x00008000000079c5 */ /* 0x000fe40000010000 */
[----:B------:R-:W-:Y:S05]  /*1b70*/  @!P2 BRA `(.L_x_26) ;  /* 0x0000000000d8a947 */ /* 0x000fea0003800000 */
[----:B------:R-:W-:Y:S01]  /*1b80*/  UIADD3 UR4, UR39, 0x1, URZ ;  /* 0x0000000127047890 */ /* 0x000fe2000fffe03f */
[----:B-12---:R-:W-:Y:S02]  /*1b90*/  IMAD.U32 R0, RZ, RZ, UR43 ;  /* 0x0000002bff007e24 */ /* 0x006fe4000f8e00ff */
[----:B------:R-:W-:Y:S01]  /*1ba0*/  IMAD.U32 R3, RZ, RZ, UR39 ;  /* 0x00000027ff037e24 */ /* 0x000fe2000f8e00ff */
[----:B------:R-:W-:-:S04]  /*1bb0*/  UISETP.NE.AND UP0, UPT, UR4, 0xb, UPT ;  /* 0x0000000b0400788c */ /* 0x000fc8000bf05270 */
[----:B------:R-:W-:Y:S02]  /*1bc0*/  USEL UR5, URZ, 0x1, UP0 ;  /* 0x000000013f057887 */ /* 0x000fe40008000000 */
[----:B------:R-:W-:Y:S02]  /*1bd0*/  USEL UR8, UR4, URZ, UP0 ;  /* 0x0000003f04087287 */ /* 0x000fe40008000000 */
[----:B------:R-:W-:-:S06]  /*1be0*/  ULOP3.LUT UR5, UR38, UR5, URZ, 0x3c, !UPT ;  /* 0x0000000526057292 */ /* 0x000fcc000f8e3c3f */
[----:B------:R-:W-:-:S07]  /*1bf0*/  IMAD.U32 R6, RZ, RZ, UR5 ;  /* 0x00000005ff067e24 */ /* 0x000fce000f8e00ff */
.L_x_33:
[----:B------:R-:W-:Y:S05]  /*1c00*/  @!P0 BRA `(.L_x_27) ;  /* 0x0000000000048947 */ /* 0x000fea0003800000 */
[----:B------:R-:W-:Y:S01]  /*1c10*/  BPT.TRAP 0x1 ;  /* 0x000000040000795c */ /* 0x000fe20000300000 */
.L_x_27:
[----:B------:R-:W-:Y:S01]  /*1c20*/  ULEA UR4, UR8, UR41, 0x3 ;  /* 0x0000002908047291 */ /* 0x000fe2000f8e183f */
[----:B------:R-:W-:-:S08]  /*1c30*/  SHF.L.U32 R4, R6, 0x1f, RZ ;  /* 0x0000001f06047819 */ /* 0x000fd000000006ff */
[----:B------:R1:W2:Y:S01]  /*1c40*/  SYNCS.PHASECHK.TRANS64.TRYWAIT P1, [UR4], R4 ;  /* 0x00000004ff0075a7 */ /* 0x0002a20008020144 */
[----:B------:R-:W-:Y:S05]  /*1c50*/  @!P0 BRA `(.L_x_28) ;  /* 0x0000000000048947 */ /* 0x000fea0003800000 */
[----:B------:R-:W-:Y:S01]  /*1c60*/  BPT.TRAP 0x1 ;  /* 0x000000040000795c */ /* 0x000fe20000300000 */
.L_x_28:
[----:B--2---:R-:W-:Y:S05]  /*1c70*/  @P1 BRA `(.L_x_29) ;  /* 0x0000000000081947 */ /* 0x004fea0003800000 */
[----:B------:R-:W2:Y:S02]  /*1c80*/  SYNCS.PHASECHK.TRANS64.TRYWAIT P1, [UR4], R4 ;  /* 0x00000004ff0075a7 */ /* 0x000ea40008020144 */
[----:B--2---:R-:W-:Y:S05]  /*1c90*/  @!P1 BRA `(.L_x_30) ;  /* 0x0000009c004c9947 */ /* 0x004fea0003800000 */
.L_x_29:
[----:B------:R-:W-:Y:S01]  /*1ca0*/  ULEA UR4, UR8, UR10, 0x8 ;  /* 0x0000000a08047291 */ /* 0x000fe2000f8e403f */
[----:B------:R-:W-:Y:S01]  /*1cb0*/  WARPGROUP.ARRIVE ;  /* 0x00000000000079c5 */ /* 0x000fe20000000000 */
[----:B------:R-:W-:Y:S01]  /*1cc0*/  ULEA UR6, UR8, UR9, 0xa ;  /* 0x0000000908067291 */ /* 0x000fe2000f8e503f */
[----:B------:R-:W-:Y:S01]  /*1cd0*/  UMOV UR5, 0x80000020 ;  /* 0x8000002000057882 */ /* 0x000fe20000000000 */
[----:B------:R-:W-:-:S07]  /*1ce0*/  UMOV UR7, 0x80000020 ;  /* 0x8000002000077882 */ /* 0x000fce0000000000 */
[----:B------:R-:W-:Y:S01]  /*1cf0*/  HGMMA.64x256x16.F32.BF16 R24, gdesc[UR4], R24, gsb0 ;  /* 0x03e00000041879f0 */ /* 0x000fe20008001818 */
        /* <DEDUP_REMOVED lines=10> */
[----:B------:R-:W-:Y:S01]  /*1da0*/  BPT.TRAP 0x1 ;  /* 0x000000040000795c */ /* 0x000fe20000300000 */
.L_x_31:
[----:B------:R-:W-:-:S13]  /*1db0*/  ISETP.NE.AND P1, PT, R153, RZ, PT ;  /* 0x000000ff9900720c */ /* 0x000fda0003f25270 */
[----:B-12---:R-:W-:-:S05]  /*1dc0*/  @P1 LEA R4, R3, UR41, 0x3 ;  /* 0x0000002903041c11 */ /* 0x006fca000f8e18ff */
[----:B------:R-:W-:-:S05]  /*1dd0*/  @P1 VIADD R5, R4, 0x58 ;  /* 0x0000005804051836 */ /* 0x000fca0000000000 */
[----:B------:R-:W-:-:S04]  /*1de0*/  @P1 PRMT R5, R152, 0x654, R5 ;  /* 0x0000065498051816 */ /* 0x000fc80000000005 */
[----:B------:R1:W-:Y:S01]  /*1df0*/  @P1 SYNCS.ARRIVE.TRANS64.RED.A1T0 RZ, [R5+URZ], RZ ;  /* 0x000000ff05ff19a7 */ /* 0x0003e2000810043f */
[----:B------:R-:W-:-:S13]  /*1e00*/  ISETP.GT.U32.AND P1, PT, R16, 0x1, PT ;  /* 0x000000011000780c */ /* 0x000fda0003f24070 */
[----:B-1----:R-:W-:Y:S05]  /*1e10*/  @P1 BRA `(.L_x_32) ;  /* 0x0000000000041947 */ /* 0x002fea0003800000 */
[----:B------:R-:W-:Y:S01]  /*1e20*/  BPT.TRAP 0x1 ;  /* 0x000000040000795c */ /* 0x000fe20000300000 */
.L_x_32:
[----:B------:R-:W-:Y:S01]  /*1e30*/  UIADD3 UR8, UR8, 0x1, URZ ;  /* 0x0000000108087890 */ /* 0x000fe2000fffe03f */
[C---:B------:R-:W-:Y:S01]  /*1e40*/  ISETP.GT.AND P2, PT, R0.reuse, 0x1, PT ;  /* 0x000000010000780c */ /* 0x040fe20003f44270 */
[----:B------:R-:W-:Y:S02]  /*1e50*/  VIADD R3, R3, 0x1 ;  /* 0x0000000103037836 */ /* 0x000fe40000000000 */
[----:B------:R-:W-:Y:S01]  /*1e60*/  UISETP.NE.AND UP0, UPT, UR8, 0xb, UPT ;  /* 0x0000000b0800788c */ /* 0x000fe2000bf05270 */
[----:B------:R-:W-:Y:S02]  /*1e70*/  VIADD R0, R0, 0xffffffff ;  /* 0xffffffff00007836 */ /* 0x000fe40000000000 */
[C---:B------:R-:W-:Y:S01]  /*1e80*/  ISETP.NE.AND P1, PT, R3.reuse, 0xb, PT ;  /* 0x0000000b0300780c */ /* 0x040fe20003f25270 */
[----:B------:R-:W-:Y:S02]  /*1e90*/  USEL UR4, URZ, 0x1, UP0 ;  /* 0x000000013f047887 */ /* 0x000fe40008000000 */
[----:B------:R-:W-:Y:S01]  /*1ea0*/  USEL UR8, UR8, URZ, UP0 ;  /* 0x0000003f08087287 */ /* 0x000fe20008000000 */
[----:B------:R-:W-:-:S03]  /*1eb0*/  SEL R3, R3, RZ, P1 ;  /* 0x000000ff03037207 */ /* 0x000fc60000800000 */
[----:B------:R-:W-:Y:S01]  /*1ec0*/  LOP3.LUT R6, R6, UR4, RZ, 0x3c, !PT ;  /* 0x0000000406067c12 */ /* 0x000fe2000f8e3cff */
[----:B------:R-:W-:Y:S07]  /*1ed0*/  @P2 BRA `(.L_x_33) ;  /* 0xfffffffc00482947 */ /* 0x000fee000383ffff */
.L_x_26:
[----:B-12---:R-:W1:Y:S01]  /*1ee0*/  LDC R0, c[0x0][0x28c] ;  /* 0x0000a300ff007b82 */ /* 0x006e620000000800 */
[----:B------:R2:W-:Y:S01]  /*1ef0*/  SYNCS.ARRIVE.TRANS64.A1T0 RZ, [R160+UR45], RZ ;  /* 0x000000ffa0ff79a7 */ /* 0x0005e2000810002d */
[----:B-1----:R-:W-:-:S13]  /*1f00*/  ISETP.GE.AND P1, PT, R0, 0x1, PT ;  /* 0x000000010000780c */ /* 0x002fda0003f26270 */
[----:B--2---:R-:W-:Y:S05]  /*1f10*/  @!P1 BRA `(.L_x_34) ;  /* 0x0000000000449947 */ /* 0x004fea0003800000 */
[----:B------:R-:W-:Y:S05]  /*1f20*/  @!P0 BRA `(.L_x_35) ;  /* 0x0000000000048947 */ /* 0x000fea0003800000 */
[----:B------:R-:W-:Y:S01]  /*1f30*/  BPT.TRAP 0x1 ;  /* 0x000000040000795c */ /* 0x000fe20000300000 */
.L_x_35:
[----:B------:R-:W-:-:S13]  /*1f40*/  ISETP.NE.AND P0, PT, R153, RZ, PT ;  /* 0x000000ff9900720c */ /* 0x000fda0003f05270 */
[----:B------:R-:W-:-:S05]  /*1f50*/  VOTEU.ANY UP0, P0 ;  /* 0x00000000003f7886 */ /* 0x000fca0000000100 */
[----:B------:R-:W-:-:S06]  /*1f60*/  @UP0 UIADD3 UR4, UR43, UR39, URZ ;  /* 0x000000272b040290 */ /* 0x000fcc000fffe03f */
[----:B------:R-:W-:Y:S02]  /*1f70*/  IMAD.U32 R4, RZ, RZ, UR4 ;  /* 0x00000004ff047e24 */ /* 0x000fe4000f8e00ff */
[----:B------:R-:W-:Y:S02]  /*1f80*/  IMAD.U32 R3, RZ, RZ, UR4 ;  /* 0x00000004ff037e24 */ /* 0x000fe4000f8e00ff */
[----:B------:R-:W-:-:S05]  /*1f90*/  @P0 IMAD.WIDE.U32 R4, R4, -0x45d1745d, RZ ;  /* 0xba2e8ba304040825 */ /* 0x000fca00078e00ff */
[----:B------:R-:W-:-:S05]  /*1fa0*/  @P0 SHF.R.U32.HI R0, RZ, 0x3, R5 ;  /* 0x00000003ff000819 */ /* 0x000fca0000011605 */
[----:B------:R-:W-:-:S05]  /*1fb0*/  @P0 IMAD R0, R0, -0xb, R3 ;  /* 0xfffffff500000824 */ /* 0x000fca00078e0203 */
[----:B------:R-:W-:-:S05]  /*1fc0*/  @P0 LEA R0, R0, UR41, 0x3 ;  /* 0x0000002900000c11 */ /* 0x000fca000f8e18ff */
[----:B------:R-:W-:-:S05]  /*1fd0*/  @P0 VIADD R3, R0, 0x58 ;  /* 0x0000005800030836 */ /* 0x000fca0000000000 */
[----:B------:R-:W-:-:S04]  /*1fe0*/  @P0 PRMT R3, R152, 0x654, R3 ;  /* 0x0000065498030816 */ /* 0x000fc80000000003 */
[----:B------:R1:W-:Y:S01]  /*1ff0*/  @P0 SYNCS.ARRIVE.TRANS64.RED.A1T0 RZ, [R3+URZ], RZ ;  /* 0x000000ff03ff09a7 */ /* 0x0003e2000810043f */
[----:B------:R-:W-:-:S13]  /*2000*/  ISETP.GT.U32.AND P0, PT, R16, 0x1, PT ;  /* 0x000000011000780c */ /* 0x000fda0003f04070 */
[----:B-1----:R-:W-:Y:S05]  /*2010*/  @P0 BRA `(.L_x_34) ;  /* 0x0000000000040947 */ /* 0x002fea0003800000 */
[----:B------:R-:W-:Y:S01]  /*2020*/  BPT.TRAP 0x1 ;  /* 0x000000040000795c */ /* 0x000fe20000300000 */
.L_x_34:
[----:B------:R-:W-:Y:S01]  /*2030*/  SHF.L.U32 R0, R175, 0x1f, RZ ;  /* 0x0000001faf007819 */ /* 0x000fe200000006ff */
[----:B------:R-:W-:Y:S01]  /*2040*/  UIADD3 UR39, UR44, UR39, URZ ;  /* 0x000000272c277290 */ /* 0x000fe2000fffe03f */
[----:B------:R-:W1:Y:S01]  /*2050*/  LDC R15, c[0x0][0x288] ;  /* 0x0000a200ff0f7b82 */ /* 0x000e620000000800 */
[----:B------:R-:W-:Y:S01]  /*2060*/  UISETP.GE.U32.AND UP1, UPT, UR44, 0xb, UPT ;  /* 0x0000000b2c00788c */ /* 0x000fe2000bf26070 */
[----:B------:R-:W-:Y:S01]  /*2070*/  IMAD.SHL.U32 R8, R158, 0x2, RZ ;  /* 0x000000029e087824 */ /* 0x000fe200078e00ff */
[----:B------:R-:W-:Y:S02]  /*2080*/  UISETP.GT.U32.AND UP0, UPT, UR39, 0xa, UPT ;  /* 0x0000000a2700788c */ /* 0x000fe4000bf04070 */
[----:B------:R-:W-:Y:S02]  /*2090*/  UIMAD.WIDE.U32 UR4, UR39, -0x45d1745d, URZ ;  /* 0xba2e8ba3270478a5 */ /* 0x000fe4000f8e003f */
[----:B------:R-:W-:Y:S01]  /*20a0*/  UISETP.LT.U32.AND UP0, UPT, UR44, 0xb, UP0 ;  /* 0x0000000b2c00788c */ /* 0x000fe20008701070 */
[----:B------:R-:W2:Y:S01]  /*20b0*/  SYNCS.PHASECHK.TRANS64.TRYWAIT P0, [R159+UR42+0x10], R0 ;  /* 0x000010009f0075a7 */ /* 0x000ea2000800016a */
[----:B------:R-:W-:Y:S01]  /*20c0*/  USHF.R.U32.HI UR4, URZ, 0x3, UR5 ;  /* 0x000000033f047899 */ /* 0x000fe20008011605 */
[----:B------:R-:W-:Y:S01]  /*20d0*/  SHF.R.S32.HI R9, RZ, 0x1f, R8 ;  /* 0x0000001fff097819 */ /* 0x000fe20000011408 */
[----:B------:R-:W-:-:S02]  /*20e0*/  USEL UR6, URZ, 0x1, !UP0 ;  /* 0x000000013f067887 */ /* 0x000fc4000c000000 */
[----:B------:R-:W-:Y:S02]  /*20f0*/  UIMAD UR39, UR4, -0xb, UR39 ;  /* 0xfffffff5042778a4 */ /* 0x000fe4000f8e0227 */
[----:B------:R-:W-:-:S04]  /*2100*/  ULOP3.LUT UR38, UR38, UR6, URZ, 0x3c, !UPT ;  /* 0x0000000626267292 */ /* 0x000fc8000f8e3c3f */
[----:B------:R-:W-:Y:S01]  /*2110*/  @UP1 ULOP3.LUT UR38, UR38, 0x1, UR4, 0x78, !UPT ;  /* 0x0000000126261892 */ /* 0x000fe2000f8e7804 */
[----:B-12---:R-:W-:Y:S11]  /*2120*/  @!P0 BRA `(.L_x_36) ;  /* 0x0000009800408947 */ /* 0x006ff60003800000 */
.L_x_325:
[----:B------:R-:W-:Y:S01]  /*2130*/  IMAD.SHL.U32 R14, R19, 0x40, RZ ;  /* 0x00000040130e7824 */ /* 0x000fe200078e00ff */
[----:B------:R-:W-:Y:S01]  /*2140*/  ULDC UR6, c[0x0][0x284] ;  /* 0x0000a10000067ab9 */ /* 0x000fe20000000800 */
[----:B0-----:R-:W-:Y:S01]  /*2150*/  IMAD.SHL.U32 R12, R22, 0x100, RZ ;  /* 0x00000100160c7824 */ /* 0x001fe200078e00ff */
[----:B------:R-:W-:Y:S01]  /*2160*/  SHF.R.S32.HI R165, RZ, 0x1f, R2 ;  /* 0x0000001fffa57819 */ /* 0x000fe20000011402 */
[----:B------:R-:W-:Y:S01]  /*2170*/  ULDC.64 UR4, c[0x0][0x5d0] ;  /* 0x0001740000047ab9 */ /* 0x000fe20000000a00 */
[----:B------:R-:W-:Y:S01]  /*2180*/  ISETP.GE.AND P0, PT, R14, UR6, PT ;  /* 0x000000060e007c0c */ /* 0x000fe2000bf06270 */
[----:B------:R-:W-:Y:S01]  /*2190*/  IMAD.WIDE.U32 R4, R2, UR4, R8 ;  /* 0x0000000402047c25 */ /* 0x000fe2000f8e0008 */
[----:B------:R-:W-:Y:S02]  /*21a0*/  SHF.R.S32.HI R13, RZ, 0x1f, R12 ;  /* 0x0000001fff0d7819 */ /* 0x000fe4000001140c */
[C---:B------:R-:W-:Y:S01]  /*21b0*/  ISETP.GE.OR P0, PT, R12.reuse, R15, P0 ;  /* 0x0000000f0c00720c */ /* 0x040fe20000706670 */
[----:B------:R-:W-:Y:S01]  /*21c0*/  IMAD R3, R165, UR4, RZ ;  /* 0x00000004a5037c24 */ /* 0x000fe2000f8e02ff */
[----:B------:R-:W-:-:S03]  /*21d0*/  IADD3 R6, P1, R12, R4, RZ ;  /* 0x000000040c067210 */ /* 0x000fc60007f3e0ff */
[----:B------:R-:W-:-:S05]  /*21e0*/  IMAD R3, R2, UR5, R3 ;  /* 0x0000000502037c24 */ /* 0x000fca000f8e0203 */
[----:B------:R-:W-:-:S03]  /*21f0*/  IADD3.X R7, R13, R5, R3, P1, !PT ;  /* 0x000000050d077210 */ /* 0x000fc60000ffe403 */
[----:B------:R-:W-:Y:S05]  /*2200*/  @P0 BRA `(.L_x_37) ;  /* 0x0000007c00040947 */ /* 0x000fea0003800000 */
[----:B------:R-:W0:Y:S01]  /*2210*/  LDC.64 R10, c[0x0][0x5c8] ;  /* 0x00017200ff0a7b82 */ /* 0x000e220000000a00 */
[----:B-----5:R-:W-:Y:S01]  /*2220*/  FSETP.NEU.AND P0, PT, R155, RZ, PT ;  /* 0x000000ff9b00720b */ /* 0x020fe20003f0d000 */
[----:B------:R-:W-:Y:S01]  /*2230*/  IMAD R3, R158, -0x2, R15 ;  /* 0xfffffffe9e037824 */ /* 0x000fe200078e020f */
[----:B------:R-:W-:Y:S01]  /*2240*/  BSSY B0, `(.L_x_37) ;  /* 0x00007bd000007945 */ /* 0x000fe20003800000 */
[----:B------:R-:W-:-:S04]  /*2250*/  IMAD.WIDE R166, R19, 0x40, R156 ;  /* 0x0000004013a67825 */ /* 0x000fc800078e029c */
[----:B-1----:R-:W-:Y:S02]  /*2260*/  IMAD.IADD R0, R3, 0x1, -R12 ;  /* 0x0000000103007824 */ /* 0x002fe400078e0a0c */
[----:B------:R-:W-:-:S03]  /*2270*/  IMAD.IADD R3, R163, 0x1, -R14 ;  /* 0x00000001a3037824 */ /* 0x000fc600078e0a0e */
[----:B------:R-:W-:-:S04]  /*2280*/  ISETP.GT.AND P2, PT, R0, RZ, PT ;  /* 0x000000ff0000720c */ /* 0x000fc80003f44270 */
[----:B------:R-:W-:Y:S01]  /*2290*/  ISETP.GT.AND P1, PT, R3, RZ, P2 ;  /* 0x000000ff0300720c */ /* 0x000fe20001724270 */
[-C--:B0-----:R-:W-:Y:S02]  /*22a0*/  IMAD R4, R167, R10.reuse, RZ ;  /* 0x0000000aa7047224 */ /* 0x081fe400078e02ff */
[----:B------:R-:W-:-:S04]  /*22b0*/  IMAD.WIDE.U32 R6, R166, R10, R6 ;  /* 0x0000000aa6067225 */ /* 0x000fc800078e0006 */
[----:B------:R-:W-:-:S04]  /*22c0*/  IMAD R5, R166, R11, R4 ;  /* 0x0000000ba6057224 */ /* 0x000fc800078e0204 */
[----:B------:R-:W-:Y:S01]  /*22d0*/  IMAD.IADD R179, R7, 0x1, R5 ;  /* 0x0000000107b37824 */ /* 0x000fe200078e0205 */
[----:B------:R-:W-:Y:S06]  /*22e0*/  @!P0 BRA `(.L_x_38) ;  /* 0x0000005400988947 */ /* 0x000fec0003800000 */
[----:B------:R-:W0:Y:S01]  /*22f0*/  LDC.64 R20, c[0x0][0x5b8] ;  /* 0x00016e00ff147b82 */ /* 0x000e220000000a00 */
[----:B------:R-:W-:-:S07]  /*2300*/  ULDC.64 UR4, c[0x0][0x5c0] ;  /* 0x0001700000047ab9 */ /* 0x000fce0000000a00 */
[----:B------:R-:W1:Y:S08]  /*2310*/  LDC.64 R168, c[0x0][0x5b0] ;  /* 0x00016c00ffa87b82 */ /* 0x000e700000000a00 */
[----:B------:R-:W2:Y:S01]  /*2320*/  LDC.64 R14, c[0x0][0x5a8] ;  /* 0x00016a00ff0e7b82 */ /* 0x000ea20000000a00 */
[-C--:B0-----:R-:W-:Y:S02]  /*2330*/  IMAD R7, R165, R20.reuse, RZ ;  /* 0x00000014a5077224 */ /* 0x081fe400078e02ff */
[----:B------:R-:W-:-:S04]  /*2340*/  IMAD.WIDE.U32 R4, R2, R20, R8 ;  /* 0x0000001402047225 */ /* 0x000fc800078e0008 */
[----:B------:R-:W-:Y:S01]  /*2350*/  IMAD R177, R2, R21, R7 ;  /* 0x0000001502b17224 */ /* 0x000fe200078e0207 */
[----:B------:R-:W-:Y:S01]  /*2360*/  IADD3 R164, P0, R12, R4, RZ ;  /* 0x000000040ca47210 */ /* 0x000fe20007f1e0ff */
[----:B-1----:R-:W-:-:S03]  /*2370*/  IMAD R4, R167, R168, RZ ;  /* 0x000000a8a7047224 */ /* 0x002fc600078e02ff */
[----:B------:R-:W-:Y:S01]  /*2380*/  IADD3.X R165, R13, R5, R177, P0, !PT ;  /* 0x000000050da57210 */ /* 0x000fe200007fe4b1 */
[C---:B------:R-:W-:Y:S02]  /*2390*/  IMAD R21, R166.reuse, R169, R4 ;  /* 0x000000a9a6157224 */ /* 0x040fe400078e0204 */
[----:B------:R-:W-:-:S04]  /*23a0*/  IMAD.WIDE.U32 R4, R166, R168, R164 ;  /* 0x000000a8a6047225 */ /* 0x000fc800078e00a4 */
[----:B------:R-:W-:Y:S01]  /*23b0*/  IMAD.IADD R5, R5, 0x1, R21 ;  /* 0x0000000105057824 */ /* 0x000fe200078e0215 */
[----:B--2---:R-:W-:-:S04]  /*23c0*/  LEA R170, P0, R4, R14, 0x1 ;  /* 0x0000000e04aa7211 */ /* 0x004fc800078008ff */
[----:B------:R-:W-:-:S05]  /*23d0*/  LEA.HI.X R171, R4, R15, R5, 0x1, P0 ;  /* 0x0000000f04ab7211 */ /* 0x000fca00000f0c05 */
[----:B------:R0:W2:Y:S01]  /*23e0*/  @P1 LDG.E.LTC128B.U16 R19, desc[UR36][R170.64] ;  /* 0x00000024aa131981 */ /* 0x0000a2000c1e1520 */
[----:B------:R-:W-:Y:S01]  /*23f0*/  IMAD.WIDE.U32 R4, R166, R168, R12 ;  /* 0x000000a8a6047225 */ /* 0x000fe200078e000c */
[----:B------:R-:W-:Y:S02]  /*2400*/  BSSY B1, `(.L_x_39) ;  /* 0x0000014000017945 */ /* 0x000fe40003800000 */
[----:B------:R-:W-:-:S04]  /*2410*/  IADD3 R172, P0, R8, R4, RZ ;  /* 0x0000000408ac7210 */ /* 0x000fc80007f1e0ff */
[----:B------:R-:W-:Y:S01]  /*2420*/  IADD3.X R173, R9, R21, R5, P0, !PT ;  /* 0x0000001509ad7210 */ /* 0x000fe200007fe405 */
[C---:B0-----:R-:W-:Y:S01]  /*2430*/  IMAD.SHL.U32 R170, R168.reuse, 0x8, RZ ;  /* 0x00000008a8aa7824 */ /* 0x041fe200078e00ff */
[----:B------:R-:W-:Y:S01]  /*2440*/  SHF.L.U64.HI R171, R168, 0x3, R169 ;  /* 0x00000003a8ab7819 */ /* 0x000fe200000102a9 */
[----:B------:R-:W-:-:S04]  /*2450*/  IMAD.WIDE.U32 R172, R2, R20, R172 ;  /* 0x0000001402ac7225 */ /* 0x000fc800078e00ac */
[----:B------:R-:W-:Y:S02]  /*2460*/  IMAD.IADD R7, R177, 0x1, R173 ;  /* 0x00000001b1077824 */ /* 0x000fe400078e02ad */
[----:B--2---:R-:W-:-:S04]  /*2470*/  IMAD.U32 R4, R19, 0x10000, RZ ;  /* 0x0001000013047824 */ /* 0x004fc800078e00ff */
[----:B------:R-:W-:Y:S01]  /*2480*/  FMUL R5, R4, R155 ;  /* 0x0000009b04057220 */ /* 0x000fe20000400000 */
[----:B------:R-:W-:-:S03]  /*2490*/  LEA R4, P0, R6, UR4, 0x1 ;  /* 0x0000000406047c11 */ /* 0x000fc6000f8008ff */
[----:B------:R-:W-:Y:S01]  /*24a0*/  FFMA R24, R24, R154, R5 ;  /* 0x0000009a18187223 */ /* 0x000fe20000000005 */
[----:B------:R-:W-:Y:S02]  /*24b0*/  LEA.HI.X R5, R6, UR5, R179, 0x1, P0 ;  /* 0x0000000506057c11 */ /* 0x000fe400080f0cb3 */
[----:B------:R-:W-:Y:S02]  /*24c0*/  ISETP.GT.AND P0, PT, R0, 0x1, PT ;  /* 0x000000010000780c */ /* 0x000fe40003f04270 */
[----:B------:R-:W-:Y:S02]  /*24d0*/  F2FP.BF16.F32.PACK_AB R24, RZ, R24 ;  /* 0x00000018ff18723e */ /* 0x000fe400000010ff */
[----:B------:R-:W-:Y:S02]  /*24e0*/  ISETP.GT.AND P3, PT, R3, RZ, P0 ;  /* 0x000000ff0300720c */ /* 0x000fe40000764270 */
[C---:B------:R-:W-:Y:S01]  /*24f0*/  LEA R6, P4, R172.reuse, R14, 0x1 ;  /* 0x0000000eac067211 */ /* 0x040fe200078808ff */
[----:B------:R0:W-:Y:S03]  /*2500*/  @P1 STG.E.U16 desc[UR36][R4.64], R24 ;  /* 0x0000001804001986 */ /* 0x0001e6000c101524 */
[----:B------:R-:W-:-:S07]  /*2510*/  LEA.HI.X R7, R172, R15, R7, 0x1, P4 ;  /* 0x0000000fac077211 */ /* 0x000fce00020f0c07 */
[----:B------:R-:W-:Y:S05]  /*2520*/  @!P3 BRA `(.L_x_40) ;  /* 0x000000000004b947 */ /* 0x000fea0003800000 */
[----:B------:R1:W5:Y:S02]  /*2530*/  LDG.E.LTC128B.U16 R19, desc[UR36][R6.64+0x2] ;  /* 0x0000022406137981 */ /* 0x000364000c1e1520 */
.L_x_40:
[----:B------:R-:W-:Y:S05]  /*2540*/  BSYNC B1 ;  /* 0x0000000000017941 */ /* 0x000fea0003800000 */
.L_x_39:
[----:B------:R-:W-:Y:S01]  /*2550*/  IMAD.WIDE.U32 R170, R166, R168, R170 ;  /* 0x000000a8a6aa7225 */ /* 0x000fe200078e00aa */
[----:B------:R-:W-:-:S03]  /*2560*/  ISETP.GT.AND P2, PT, R3, 0x8, P2 ;  /* 0x000000080300780c */ /* 0x000fc60001744270 */
[----:B-----5:R-:W-:Y:S02]  /*2570*/  IMAD.U32 R22, R19, 0x10000, RZ ;  /* 0x0001000013167824 */ /* 0x020fe400078e00ff */
[----:B------:R-:W-:Y:S01]  /*2580*/  IMAD.IADD R167, R21, 0x1, R171 ;  /* 0x0000000115a77824 */ /* 0x000fe200078e02ab */
[----:B------:R-:W-:Y:S01]  /*2590*/  IADD3 R21, P1, R164, R170, RZ ;  /* 0x000000aaa4157210 */ /* 0x000fe20007f3e0ff */
[----:B------:R-:W-:-:S04]  /*25a0*/  FMUL R22, R22, R155 ;  /* 0x0000009b16167220 */ /* 0x000fc80000400000 */
[----:B------:R-:W-:Y:S01]  /*25b0*/  FFMA R22, R25, R154, R22 ;  /* 0x0000009a19167223 */ /* 0x000fe20000000016 */
[----:B------:R-:W-:Y:S01]  /*25c0*/  IMAD.X R164, R167, 0x1, R165, P1 ;  /* 0x00000001a7a47824 */ /* 0x000fe200008e06a5 */
[----:B0-----:R-:W-:-:S03]  /*25d0*/  LEA R24, P1, R21, R14, 0x1 ;  /* 0x0000000e15187211 */ /* 0x001fc600078208ff */
[----:B------:R-:W-:Y:S02]  /*25e0*/  F2FP.BF16.F32.PACK_AB R22, RZ, R22 ;  /* 0x00000016ff16723e */ /* 0x000fe400000010ff */
[----:B------:R-:W-:-:S03]  /*25f0*/  LEA.HI.X R25, R21, R15, R164, 0x1, P1 ;  /* 0x0000000f15197211 */ /* 0x000fc600008f0ca4 */
[----:B------:R0:W-:Y:S04]  /*2600*/  @P3 STG.E.U16 desc[UR36][R4.64+0x2], R22 ;  /* 0x0000021604003986 */ /* 0x0001e8000c101524 */
[----:B------:R-:W2:Y:S01]  /*2610*/  @P2 LDG.E.LTC128B.U16 R19, desc[UR36][R24.64] ;  /* 0x0000002418132981 */ /* 0x000ea2000c1e1520 */
[----:B------:R-:W-:Y:S01]  /*2620*/  IADD3 R8, P1, P3, R8, R170, R12 ;  /* 0x000000aa08087210 */ /* 0x000fe20007b3e00c */
[----:B------:R-:W-:Y:S01]  /*2630*/  BSSY B1, `(.L_x_41) ;  /* 0x0000011000017945 */ /* 0x000fe20003800000 */
[C---:B------:R-:W-:Y:S02]  /*2640*/  SHF.L.U64.HI R11, R10.reuse, 0x4, R11 ;  /* 0x000000040a0b7819 */ /* 0x040fe4000001020b */
[----:B------:R-:W-:Y:S02]  /*2650*/  IADD3.X R9, R9, R167, R13, P1, P3 ;  /* 0x000000a709097210 */ /* 0x000fe40000fe640d */
[----:B------:R-:W-:-:S02]  /*2660*/  LEA R10, P1, R10, R4, 0x4 ;  /* 0x000000040a0a7211 */ /* 0x000fc400078220ff */
[----:B------:R-:W-:Y:S01]  /*2670*/  ISETP.GT.AND P0, PT, R3, 0x8, P0 ;  /* 0x000000080300780c */ /* 0x000fe20000704270 */
[----:B------:R-:W-:-:S04]  /*2680*/  IMAD.WIDE.U32 R20, R2, R20, R8 ;  /* 0x0000001402147225 */ /* 0x000fc800078e0008 */
[----:B------:R-:W-:Y:S01]  /*2690*/  IMAD.X R11, R11, 0x1, R5, P1 ;  /* 0x000000010b0b7824 */ /* 0x000fe200008e0605 */
[----:B------:R-:W-:Y:S01]  /*26a0*/  LEA R8, P3, R20, R14, 0x1 ;  /* 0x0000000e14087211 */ /* 0x000fe200078608ff */
[----:B------:R-:W-:-:S05]  /*26b0*/  IMAD.IADD R2, R177, 0x1, R21 ;  /* 0x00000001b1027824 */ /* 0x000fca00078e0215 */
[----:B------:R-:W-:Y:S01]  /*26c0*/  LEA.HI.X R9, R20, R15, R2, 0x1, P3 ;  /* 0x0000000f14097211 */ /* 0x000fe200018f0c02 */
[----:B--2---:R-:W-:-:S04]  /*26d0*/  IMAD.U32 R12, R19, 0x10000, RZ ;  /* 0x00010000130c7824 */ /* 0x004fc800078e00ff */
[----:B------:R-:W-:-:S04]  /*26e0*/  FMUL R13, R12, R155 ;  /* 0x0000009b0c0d7220 */ /* 0x000fc80000400000 */
[----:B------:R-:W-:-:S05]  /*26f0*/  FFMA R13, R26, R154, R13 ;  /* 0x0000009a1a0d7223 */ /* 0x000fca000000000d */
[----:B------:R-:W-:-:S05]  /*2700*/  F2FP.BF16.F32.PACK_AB R13, RZ, R13 ;  /* 0x0000000dff0d723e */ /* 0x000fca00000010ff */
[----:B------:R0:W-:Y:S01]  /*2710*/  @P2 STG.E.U16 desc[UR36][R10.64], R13 ;  /* 0x0000000d0a002986 */ /* 0x0001e2000c101524 */
[----:B------:R-:W-:Y:S05]  /*2720*/  @!P0 BRA `(.L_x_42) ;  /* 0x0000000000048947 */ /* 0x000fea0003800000 */
[----:B------:R2:W5:Y:S02]  /*2730*/  LDG.E.LTC128B.U16 R19, desc[UR36][R8.64+0x2] ;  /* 0x0000022408137981 */ /* 0x000564000c1e1520 */
.L_x_42:
[----:B------:R-:W-:Y:S05]  /*2740*/  BSYNC B1 ;  /* 0x0000000000017941 */ /* 0x000fea0003800000 */
.L_x_41:
[----:B-----5:R-:W-:Y:S01]  /*2750*/  IMAD.U32 R2, R19, 0x10000, RZ ;  /* 0x0001000013027824 */ /* 0x020fe200078e00ff */
[----:B------:R-:W-:Y:S01]  /*2760*/  ISETP.GT.AND P1, PT, R0, 0x8, PT ;  /* 0x000000080000780c */ /* 0x000fe20003f24270 */
[----:B------:R-:W-:Y:S02]  /*2770*/  BSSY B1, `(.L_x_43) ;  /* 0x0000008000017945 */ /* 0x000fe40003800000 */
[----:B------:R-:W-:Y:S01]  /*2780*/  FMUL R2, R2, R155 ;  /* 0x0000009b02027220 */ /* 0x000fe20000400000 */
[----:B------:R-:W-:-:S03]  /*2790*/  ISETP.GT.AND P2, PT, R3, RZ, P1 ;  /* 0x000000ff0300720c */ /* 0x000fc60000f44270 */
[----:B------:R-:W-:-:S05]  /*27a0*/  FFMA R2, R27, R154, R2 ;  /* 0x0000009a1b027223 */ /* 0x000fca0000000002 */
[----:B------:R-:W-:-:S05]  /*27b0*/  F2FP.BF16.F32.PACK_AB R2, RZ, R2 ;  /* 0x00000002ff02723e */ /* 0x000fca00000010ff */
[----:B------:R3:W-:Y:S01]  /*27c0*/  @P0 STG.E.U16 desc[UR36][R10.64+0x2], R2 ;  /* 0x000002020a000986 */ /* 0x0007e2000c101524 */
[----:B------:R-:W-:Y:S05]  /*27d0*/  @!P2 BRA `(.L_x_44) ;  /* 0x000000000004a947 */ /* 0x000fea0003800000 */
[----:B------:R4:W5:Y:S02]  /*27e0*/  LDG.E.LTC128B.U16 R19, desc[UR36][R6.64+0x10] ;  /* 0x0000102406137981 */ /* 0x000964000c1e1520 */
.L_x_44:
[----:B------:R-:W-:Y:S05]  /*27f0*/  BSYNC B1 ;  /* 0x0000000000017941 */ /* 0x000fea0003800000 */
.L_x_43:
[----:B---3-5:R-:W-:Y:S01]  /*2800*/  IMAD.U32 R2, R19, 0x10000, RZ ;  /* 0x0001000013027824 */ /* 0x028fe200078e00ff */
[----:B------:R-:W-:Y:S01]  /*2810*/  ISETP.GT.AND P0, PT, R0, 0x9, PT ;  /* 0x000000090000780c */ /* 0x000fe20003f04270 */
[----:B------:R-:W-:Y:S02]  /*2820*/  BSSY B1, `(.L_x_45) ;  /* 0x0000008000017945 */ /* 0x000fe40003800000 */
[----:B0-----:R-:W-:Y:S01]  /*2830*/  FMUL R13, R2, R155 ;  /* 0x0000009b020d7220 */ /* 0x001fe20000400000 */
[----:B------:R-:W-:-:S03]  /*2840*/  ISETP.GT.AND P3, PT, R3, RZ, P0 ;  /* 0x000000ff0300720c */ /* 0x000fc60000764270 */
[----:B------:R-:W-:-:S05]  /*2850*/  FFMA R13, R28, R154, R13 ;  /* 0x0000009a1c0d7223 */ /* 0x000fca000000000d */
[----:B------:R-:W-:-:S05]  /*2860*/  F2FP.BF16.F32.PACK_AB R13, RZ, R13 ;  /* 0x0000000dff0d723e */ /* 0x000fca00000010ff */
[----:B------:R0:W-:Y:S01]  /*2870*/  @P2 STG.E.U16 desc[UR36][R4.64+0x10], R13 ;  /* 0x0000100d04002986 */ /* 0x0001e2000c101524 */
[----:B------:R-:W-:Y:S05]  /*2880*/  @!P3 BRA `(.L_x_46) ;  /* 0x000000000004b947 */ /* 0x000fea0003800000 */
[----:B------:R3:W5:Y:S02]  /*2890*/  LDG.E.LTC128B.U16 R19, desc[UR36][R6.64+0x12] ;  /* 0x0000122406137981 */ /* 0x000764000c1e1520 */
.L_x_46:
[----:B------:R-:W-:Y:S05]  /*28a0*/  BSYNC B1 ;  /* 0x0000000000017941 */ /* 0x000fea0003800000 */
.L_x_45:
[----:B-----5:R-:W-:Y:S01]  /*28b0*/  IMAD.U32 R2, R19, 0x10000, RZ ;  /* 0x0001000013027824 */ /* 0x020fe200078e00ff */
[----:B------:R-:W-:Y:S01]  /*28c0*/  ISETP.GT.AND P1, PT, R3, 0x8, P1 ;  /* 0x000000080300780c */ /* 0x000fe20000f24270 */
[----:B------:R-:W-:Y:S02]  /*28d0*/  BSSY B1, `(.L_x_47) ;  /* 0x0000007000017945 */ /* 0x000fe40003800000 */
[----:B------:R-:W-:-:S04]  /*28e0*/  FMUL R2, R2, R155 ;  /* 0x0000009b02027220 */ /* 0x000fc80000400000 */
[----:B------:R-:W-:-:S05]  /*28f0*/  FFMA R2, R29, R154, R2 ;  /* 0x0000009a1d027223 */ /* 0x000fca0000000002 */
[----:B------:R-:W-:-:S05]  /*2900*/  F2FP.BF16.F32.PACK_AB R2, RZ, R2 ;  /* 0x00000002ff02723e */ /* 0x000fca00000010ff */
[----:B------:R0:W-:Y:S01]  /*2910*/  @P3 STG.E.U16 desc[UR36][R4.64+0x12], R2 ;  /* 0x0000120204003986 */ /* 0x0001e2000c101524 */
[----:B------:R-:W-:Y:S05]  /*2920*/  @!P1 BRA `(.L_x_48) ;  /* 0x0000000000049947 */ /* 0x000fea0003800000 */
[----:B------:R0:W5:Y:S02]  /*2930*/  LDG.E.LTC128B.U16 R19, desc[UR36][R8.64+0x10] ;  /* 0x0000102408137981 */ /* 0x000164000c1e1520 */
.L_x_48:
[----:B------:R-:W-:Y:S05]  /*2940*/  BSYNC B1 ;  /* 0x0000000000017941 */ /* 0x000fea0003800000 */
.L_x_47:
[----:B0----5:R-:W-:Y:S01]  /*2950*/  IMAD.U32 R2, R19, 0x10000, RZ ;  /* 0x0001000013027824 */ /* 0x021fe200078e00ff */
        /* <DEDUP_REMOVED lines=8> */
.L_x_50:
[----:B------:R-:W-:Y:S05]  /*29e0*/  BSYNC B1 ;  /* 0x0000000000017941 */ /* 0x000fea0003800000 */
.L_x_49:
        /* <DEDUP_REMOVED lines=10> */
.L_x_52:
[----:B------:R-:W-:Y:S05]  /*2a90*/  BSYNC B1 ;  /* 0x0000000000017941 */ /* 0x000fea0003800000 */
.L_x_51:
[----:B0----5:R-:W-:Y:S01]  /*2aa0*/  IMAD.U32 R2, R19, 0x10000, RZ ;  /* 0x0001000013027824 */ /* 0x021fe200078e00ff */
        /* <DEDUP_REMOVED lines=9> */
.L_x_54:
[----:B------:R-:W-:Y:S05]  /*2b40*/  BSYNC B1 ;  /* 0x0000000000017941 */ /* 0x000fea0003800000 */
.L_x_53:
        /* <DEDUP_REMOVED lines=9> */
.L_x_56:
[----:B------:R-:W-:Y:S05]  /*2be0*/  BSYNC B1 ;  /* 0x0000000000017941 */ /* 0x000fea0003800000 */
.L_x_55:
        /* <DEDUP_REMOVED lines=9> */
.L_x_58:
[----:B------:R-:W-:Y:S05]  /*2c80*/  BSYNC B1 ;  /* 0x0000000000017941 */ /* 0x000fea0003800000 */
.L_x_57:
        /* <DEDUP_REMOVED lines=10> */
.L_x_60:
[----:B------:R-:W-:Y:S05]  /*2d30*/  BSYNC B1 ;  /* 0x0000000000017941 */ /* 0x000fea0003800000 */
.L_x_59:
        /* <DEDUP_REMOVED lines=10> */
.L_x_62:
[----:B------:R-:W-:Y:S05]  /*2de0*/  BSYNC B1 ;  /* 0x0000000000017941 */ /* 0x000fea0003800000 */
.L_x_61:
        /* <DEDUP_REMOVED lines=9> */
.L_x_64:
[----:B------:R-:W-:Y:S05]  /*2e80*/  BSYNC B1 ;  /* 0x0000000000017941 */ /* 0x000fea0003800000 */
.L_x_63:
        /* <DEDUP_REMOVED lines=9> */
.L_x_66:
[----:B------:R-:W-:Y:S05]  /*2f20*/  BSYNC B1 ;  /* 0x0000000000017941 */ /* 0x000fea0003800000 */
.L_x_65:
        /* <DEDUP_REMOVED lines=10> */
.L_x_68:
[----:B------:R-:W-:Y:S05]  /*2fd0*/  BSYNC B1 ;  /* 0x0000000000017941 */ /* 0x000fea0003800000 */
.L_x_67:
        /* <DEDUP_REMOVED lines=10> */
.L_x_70:
[----:B------:R-:W-:Y:S05]  /*3080*/  BSYNC B1 ;  /* 0x0000000000017941 */ /* 0x000fea0003800000 */
.L_x_69:
        /* <DEDUP_REMOVED lines=9> */
.L_x_72:
[----:B------:R-:W-:Y:S05]  /*3120*/  BSYNC B1 ;  /* 0x0000000000017941 */ /* 0x000fea0003800000 */
.L_x_71:
        /* <DEDUP_REMOVED lines=9> */
.L_x_74:
[----:B------:R-:W-:Y:S05]  /*31c0*/  BSYNC B1 ;  /* 0x0000000000017941 */ /* 0x000fea0003800000 */
.L_x_73:
        /* <DEDUP_REMOVED lines=10> */
.L_x_76:
[----:B------:R-:W-:Y:S05]  /*3270*/  BSYNC B1 ;  /* 0x0000000000017941 */ /* 0x000fea0003800000 */
.L_x_75:
        /* <DEDUP_REMOVED lines=10> */
.L_x_78:
[----:B------:R-:W-:Y:S05]  /*3320*/  BSYNC B1 ;  /* 0x0000000000017941 */ /* 0x000fea0003800000 */
.L_x_77:
        /* <DEDUP_REMOVED lines=9> */
.L_x_80:
[----:B------:R-:W-:Y:S05]  /*33c0*/  BSYNC B1 ;  /* 0x0000000000017941 */ /* 0x000fea0003800000 */
.L_x_79:
        /* <DEDUP_REMOVED lines=9> */
.L_x_82:
[----:B------:R-:W-:Y:S05]  /*3460*/  BSYNC B1 ;  /* 0x0000000000017941 */ /* 0x000fea0003800000 */
.L_x_81:
        /* <DEDUP_REMOVED lines=10> */
.L_x_84:
[----:B------:R-:W-:Y:S05]  /*3510*/  BSYNC B1 ;  /* 0x0000000000017941 */ /* 0x000fea0003800000 */
.L_x_83:
        /* <DEDUP_REMOVED lines=10> */
.L_x_86:
[----:B------:R-:W-:Y:S05]  /*35c0*/  BSYNC B1 ;  /* 0x0000000000017941 */ /* 0x000fea0003800000 */
.L_x_85:
        /* <DEDUP_REMOVED lines=9> */
.L_x_88:
[----:B------:R-:W-:Y:S05]  /*3660*/  BSYNC B1 ;  /* 0x0000000000017941 */ /* 0x000fea0003800000 */
.L_x_87:
        /* <DEDUP_REMOVED lines=9> */
.L_x_90:
[----:B------:R-:W-:Y:S05]  /*3700*/  BSYNC B1 ;  /* 0x0000000000017941 */ /* 0x000fea0003800000 */
.L_x_89:
        /* <DEDUP_REMOVED lines=10> */
.L_x_92:
[----:B------:R-:W-:Y:S05]  /*37b0*/  BSYNC B1 ;  /* 0x0000000000017941 */ /* 0x000fea0003800000 */
.L_x_91:
        /* <DEDUP_REMOVED lines=10> */
.L_x_94:
[----:B------:R-:W-:Y:S05]  /*3860*/  BSYNC B1 ;  /* 0x0000000000017941 */ /* 0x000fea0003800000 */
.L_x_93:
        /* <DEDUP_REMOVED lines=9> */
.L_x_96:
[----:B------:R-:W-:Y:S05]  /*3900*/  BSYNC B1 ;  /* 0x0000000000017941 */ /* 0x000fea0003800000 */
.L_x_95:
        /* <DEDUP_REMOVED lines=9> */
.L_x_98:
[----:B------:R-:W-:Y:S05]  /*39a0*/  BSYNC B1 ;  /* 0x0000000000017941 */ /* 0x000fea0003800000 */
.L_x_97:
        /* <DEDUP_REMOVED lines=10> */
.L_x_100:
[----:B------:R-:W-:Y:S05]  /*3a50*/  BSYNC B1 ;  /* 0x0000000000017941 */ /* 0x000fea0003800000 */
.L_x_99:
        /* <DEDUP_REMOVED lines=10> */
.L_x_102:
[----:B------:R-:W-:Y:S05]  /*3b00*/  BSYNC B1 ;  /* 0x0000000000017941 */ /* 0x000fea0003800000 */
.L_x_101:
        /* <DEDUP_REMOVED lines=9> */
.L_x_104:
[----:B------:R-:W-:Y:S05]  /*3ba0*/  BSYNC B1 ;  /* 0x0000000000017941 */ /* 0x000fea0003800000 */
.L_x_103:
        /* <DEDUP_REMOVED lines=9> */
.L_x_106:
[----:B------:R-:W-:Y:S05]  /*3c40*/  BSYNC B1 ;  /* 0x0000000000017941 */ /* 0x000fea0003800000 */
.L_x_105:
        /* <DEDUP_REMOVED lines=10> */
.L_x_108:
[----:B------:R-:W-:Y:S05]  /*3cf0*/  BSYNC B1 ;  /* 0x0000000000017941 */ /* 0x000fea0003800000 */
.L_x_107:
        /* <DEDUP_REMOVED lines=10> */
.L_x_110:
[----:B------:R-:W-:Y:S05]  /*3da0*/  BSYNC B1 ;  /* 0x0000000000017941 */ /* 0x000fea0003800000 */
.L_x_109:
        /* <DEDUP_REMOVED lines=9> */
.L_x_112:
[----:B------:R-:W-:Y:S05]  /*3e40*/  BSYNC B1 ;  /* 0x0000000000017941 */ /* 0x000fea0003800000 */
.L_x_111:
        /* <DEDUP_REMOVED lines=9> */
.L_x_114:
[----:B------:R-:W-:Y:S05]  /*3ee0*/  BSYNC B1 ;  /* 0x0000000000017941 */ /* 0x000fea0003800000 */
.L_x_113:
        /* <DEDUP_REMOVED lines=10> */
.L_x_116:
[----:B------:R-:W-:Y:S05]  /*3f90*/  BSYNC B1 ;  /* 0x0000000000017941 */ /* 0x000fea0003800000 */
.L_x_115:
        /* <DEDUP_REMOVED lines=10> */
.L_x_118:
[----:B------:R-:W-:Y:S05]  /*4040*/  BSYNC B1 ;  /* 0x0000000000017941 */ /* 0x000fea0003800000 */
.L_x_117:
        /* <DEDUP_REMOVED lines=9> */
.L_x_120:
[----:B------:R-:W-:Y:S05]  /*40e0*/  BSYNC B1 ;  /* 0x0000000000017941 */ /* 0x000fea0003800000 */
.L_x_119:
        /* <DEDUP_REMOVED lines=9> */
.L_x_122:
[----:B------:R-:W-:Y:S05]  /*4180*/  BSYNC B1 ;  /* 0x0000000000017941 */ /* 0x000fea0003800000 */
.L_x_121:
        /* <DEDUP_REMOVED lines=10> */
.L_x_124:
[----:B------:R-:W-:Y:S05]  /*4230*/  BSYNC B1 ;  /* 0x0000000000017941 */ /* 0x000fea0003800000 */
.L_x_123:
        /* <DEDUP_REMOVED lines=10> */
.L_x_126:
[----:B------:R-:W-:Y:S05]  /*42e0*/  BSYNC B1 ;  /* 0x0000000000017941 */ /* 0x000fea0003800000 */
.L_x_125:
        /* <DEDUP_REMOVED lines=9> */
.L_x_128:
[----:B------:R-:W-:Y:S05]  /*4380*/  BSYNC B1 ;  /* 0x0000000000017941 */ /* 0x000fea0003800000 */
.L_x_127:
        /* <DEDUP_REMOVED lines=9> */
.L_x_130:
[----:B------:R-:W-:Y:S05]  /*4420*/  BSYNC B1 ;  /* 0x0000000000017941 */ /* 0x000fea0003800000 */
.L_x_129:
        /* <DEDUP_REMOVED lines=10> */
.L_x_132:
[----:B------:R-:W-:Y:S05]  /*44d0*/  BSYNC B1 ;  /* 0x0000000000017941 */ /* 0x000fea0003800000 */
.L_x_131:
        /* <DEDUP_REMOVED lines=10> */
.L_x_134:
[----:B------:R-:W-:Y:S05]  /*4580*/  BSYNC B1 ;  /* 0x0000000000017941 */ /* 0x000fea0003800000 */
.L_x_133:
        /* <DEDUP_REMOVED lines=9> */
.L_x_136:
[----:B------:R-:W-:Y:S05]  /*4620*/  BSYNC B1 ;  /* 0x0000000000017941 */ /* 0x000fea0003800000 */
.L_x_135:
        /* <DEDUP_REMOVED lines=9> */
.L_x_138:
[----:B------:R-:W-:Y:S05]  /*46c0*/  BSYNC B1 ;  /* 0x0000000000017941 */ /* 0x000fea0003800000 */
.L_x_137:
        /* <DEDUP_REMOVED lines=10> */
.L_x_140:
[----:B------:R-:W-:Y:S05]  /*4770*/  BSYNC B1 ;  /* 0x0000000000017941 */ /* 0x000fea0003800000 */
.L_x_139:
        /* <DEDUP_REMOVED lines=10> */
.L_x_142:
[----:B------:R-:W-:Y:S05]  /*4820*/  BSYNC B1 ;  /* 0x0000000000017941 */ /* 0x000fea0003800000 */
.L_x_141:
        /* <DEDUP_REMOVED lines=9> */
.L_x_144:
[----:B------:R-:W-:Y:S05]  /*48c0*/  BSYNC B1 ;  /* 0x0000000000017941 */ /* 0x000fea0003800000 */
.L_x_143:
        /* <DEDUP_REMOVED lines=9> */
.L_x_146:
[----:B------:R-:W-:Y:S05]  /*4960*/  BSYNC B1 ;  /* 0x0000000000017941 */ /* 0x000fea0003800000 */
.L_x_145:
        /* <DEDUP_REMOVED lines=10> */
.L_x_148:
[----:B------:R-:W-:Y:S05]  /*4a10*/  BSYNC B1 ;  /* 0x0000000000017941 */ /* 0x000fea0003800000 */
.L_x_147:
        /* <DEDUP_REMOVED lines=10> */
.L_x_150:
[----:B------:R-:W-:Y:S05]  /*4ac0*/  BSYNC B1 ;  /* 0x0000000000017941 */ /* 0x000fea0003800000 */
.L_x_149:
        /* <DEDUP_REMOVED lines=9> */
.L_x_152:
[----:B------:R-:W-:Y:S05]  /*4b60*/  BSYNC B1 ;  /* 0x0000000000017941 */ /* 0x000fea0003800000 */
.L_x_151:
        /* <DEDUP_REMOVED lines=9> */
.L_x_154:
[----:B------:R-:W-:Y:S05]  /*4c00*/  BSYNC B1 ;  /* 0x0000000000017941 */ /* 0x000fea0003800000 */
.L_x_153:
        /* <DEDUP_REMOVED lines=10> */
.L_x_156:
[----:B------:R-:W-:Y:S05]  /*4cb0*/  BSYNC B1 ;  /* 0x0000000000017941 */ /* 0x000fea0003800000 */
.L_x_155:
        /* <DEDUP_REMOVED lines=10> */
.L_x_158:
[----:B------:R-:W-:Y:S05]  /*4d60*/  BSYNC B1 ;  /* 0x0000000000017941 */ /* 0x000fea0003800000 */
.L_x_157:
        /* <DEDUP_REMOVED lines=9> */
.L_x_160:
[----:B------:R-:W-:Y:S05]  /*4e00*/  BSYNC B1 ;  /* 0x0000000000017941 */ /* 0x000fea0003800000 */
.L_x_159:
        /* <DEDUP_REMOVED lines=9> */
.L_x_162:
[----:B------:R-:W-:Y:S05]  /*4ea0*/  BSYNC B1 ;  /* 0x0000000000017941 */ /* 0x000fea0003800000 */
.L_x_161:
        /* <DEDUP_REMOVED lines=10> */
.L_x_164:
[----:B------:R-:W-:Y:S05]  /*4f50*/  BSYNC B1 ;  /* 0x0000000000017941 */ /* 0x000fea0003800000 */
.L_x_163:
        /* <DEDUP_REMOVED lines=10> */
.L_x_166:
[----:B------:R-:W-:Y:S05]  /*5000*/  BSYNC B1 ;  /* 0x0000000000017941 */ /* 0x000fea0003800000 */
.L_x_165:
        /* <DEDUP_REMOVED lines=9> */
.L_x_168:
[----:B------:R-:W-:Y:S05]  /*50a0*/  BSYNC B1 ;  /* 0x0000000000017941 */ /* 0x000fea0003800000 */
.L_x_167:
        /* <DEDUP_REMOVED lines=9> */
.L_x_170:
[----:B------:R-:W-:Y:S05]  /*5140*/  BSYNC B1 ;  /* 0x0000000000017941 */ /* 0x000fea0003800000 */
.L_x_169:
        /* <DEDUP_REMOVED lines=10> */
.L_x_172:
[----:B------:R-:W-:Y:S05]  /*51f0*/  BSYNC B1 ;  /* 0x0000000000017941 */ /* 0x000fea0003800000 */
.L_x_171:
        /* <DEDUP_REMOVED lines=10> */
.L_x_174:
[----:B------:R-:W-:Y:S05]  /*52a0*/  BSYNC B1 ;  /* 0x0000000000017941 */ /* 0x000fea0003800000 */
.L_x_173:
        /* <DEDUP_REMOVED lines=9> */
.L_x_176:
[----:B------:R-:W-:Y:S05]  /*5340*/  BSYNC B1 ;  /* 0x0000000000017941 */ /* 0x000fea0003800000 */
.L_x_175:
        /* <DEDUP_REMOVED lines=9> */
.L_x_178:
[----:B------:R-:W-:Y:S05]  /*53e0*/  BSYNC B1 ;  /* 0x0000000000017941 */ /* 0x000fea0003800000 */
.L_x_177:
        /* <DEDUP_REMOVED lines=10> */
.L_x_180:
[----:B------:R-:W-:Y:S05]  /*5490*/  BSYNC B1 ;  /* 0x0000000000017941 */ /* 0x000fea0003800000 */
.L_x_179:
        /* <DEDUP_REMOVED lines=10> */
.L_x_182:
[----:B------:R-:W-:Y:S05]  /*5540*/  BSYNC B1 ;  /* 0x0000000000017941 */ /* 0x000fea0003800000 */
.L_x_181:
        /* <DEDUP_REMOVED lines=9> */
.L_x_184:
[----:B------:R-:W-:Y:S05]  /*55e0*/  BSYNC B1 ;  /* 0x0000000000017941 */ /* 0x000fea0003800000 */
.L_x_183:
        /* <DEDUP_REMOVED lines=9> */
.L_x_186:
[----:B------:R-:W-:Y:S05]  /*5680*/  BSYNC B1 ;  /* 0x0000000000017941 */ /* 0x000fea0003800000 */
.L_x_185:
        /* <DEDUP_REMOVED lines=10> */
.L_x_188:
[----:B------:R-:W-:Y:S05]  /*5730*/  BSYNC B1 ;  /* 0x0000000000017941 */ /* 0x000fea0003800000 */
.L_x_187:
        /* <DEDUP_REMOVED lines=10> */
.L_x_190:
[----:B------:R-:W-:Y:S05]  /*57e0*/  BSYNC B1 ;  /* 0x0000000000017941 */ /* 0x000fea0003800000 */
.L_x_189:
        /* <DEDUP_REMOVED lines=9> */
.L_x_192:
[----:B------:R-:W-:Y:S05]  /*5880*/  BSYNC B1 ;  /* 0x0000000000017941 */ /* 0x000fea0003800000 */
.L_x_191:
        /* <DEDUP_REMOVED lines=9> */
.L_x_194:
[----:B------:R-:W-:Y:S05]  /*5920*/  BSYNC B1 ;  /* 0x0000000000017941 */ /* 0x000fea0003800000 */
.L_x_193:
        /* <DEDUP_REMOVED lines=10> */
.L_x_196:
[----:B------:R-:W-:Y:S05]  /*59d0*/  BSYNC B1 ;  /* 0x0000000000017941 */ /* 0x000fea0003800000 */
.L_x_195:
        /* <DEDUP_REMOVED lines=10> */
.L_x_198:
[----:B------:R-:W-:Y:S05]  /*5a80*/  BSYNC B1 ;  /* 0x0000000000017941 */ /* 0x000fea0003800000 */
.L_x_197:
        /* <DEDUP_REMOVED lines=9> */
.L_x_200:
[----:B------:R-:W-:Y:S05]  /*5b20*/  BSYNC B1 ;  /* 0x0000000000017941 */ /* 0x000fea0003800000 */
.L_x_199:
        /* <DEDUP_REMOVED lines=9> */
.L_x_202:
[----:B------:R-:W-:Y:S05]  /*5bc0*/  BSYNC B1 ;  /* 0x0000000000017941 */ /* 0x000fea0003800000 */
.L_x_201:
        /* <DEDUP_REMOVED lines=10> */
.L_x_204:
[----:B------:R-:W-:Y:S05]  /*5c70*/  BSYNC B1 ;  /* 0x0000000000017941 */ /* 0x000fea0003800000 */
.L_x_203:
        /* <DEDUP_REMOVED lines=10> */
.L_x_206:
[----:B------:R-:W-:Y:S05]  /*5d20*/  BSYNC B1 ;  /* 0x0000000000017941 */ /* 0x000fea0003800000 */
.L_x_205:
        /* <DEDUP_REMOVED lines=9> */
.L_x_208:
[----:B------:R-:W-:Y:S05]  /*5dc0*/  BSYNC B1 ;  /* 0x0000000000017941 */ /* 0x000fea0003800000 */
.L_x_207:
        /* <DEDUP_REMOVED lines=9> */
.L_x_210:
[----:B------:R-:W-:Y:S05]  /*5e60*/  BSYNC B1 ;  /* 0x0000000000017941 */ /* 0x000fea0003800000 */
.L_x_209:
        /* <DEDUP_REMOVED lines=10> */
.L_x_212:
[----:B------:R-:W-:Y:S05]  /*5f10*/  BSYNC B1 ;  /* 0x0000000000017941 */ /* 0x000fea0003800000 */
.L_x_211:
        /* <DEDUP_REMOVED lines=10> */
.L_x_214:
[----:B------:R-:W-:Y:S05]  /*5fc0*/  BSYNC B1 ;  /* 0x0000000000017941 */ /* 0x000fea0003800000 */
.L_x_213:
        /* <DEDUP_REMOVED lines=9> */
.L_x_216:
[----:B------:R-:W-:Y:S05]  /*6060*/  BSYNC B1 ;  /* 0x0000000000017941 */ /* 0x000fea0003800000 */
.L_x_215:
        /* <DEDUP_REMOVED lines=9> */
.L_x_218:
[----:B------:R-:W-:Y:S05]  /*6100*/  BSYNC B1 ;  /* 0x0000000000017941 */ /* 0x000fea0003800000 */
.L_x_217:
        /* <DEDUP_REMOVED lines=10> */
.L_x_220:
[----:B------:R-:W-:Y:S05]  /*61b0*/  BSYNC B1 ;  /* 0x0000000000017941 */ /* 0x000fea0003800000 */
.L_x_219:
        /* <DEDUP_REMOVED lines=10> */
.L_x_222:
[----:B------:R-:W-:Y:S05]  /*6260*/  BSYNC B1 ;  /* 0x0000000000017941 */ /* 0x000fea0003800000 */
.L_x_221:
        /* <DEDUP_REMOVED lines=9> */
.L_x_224:
[----:B------:R-:W-:Y:S05]  /*6300*/  BSYNC B1 ;  /* 0x0000000000017941 */ /* 0x000fea0003800000 */
.L_x_223:
        /* <DEDUP_REMOVED lines=9> */
.L_x_226:
[----:B------:R-:W-:Y:S05]  /*63a0*/  BSYNC B1 ;  /* 0x0000000000017941 */ /* 0x000fea0003800000 */
.L_x_225:
        /* <DEDUP_REMOVED lines=10> */
.L_x_228:
[----:B------:R-:W-:Y:S05]  /*6450*/  BSYNC B1 ;  /* 0x0000000000017941 */ /* 0x000fea0003800000 */
.L_x_227:
        /* <DEDUP_REMOVED lines=10> */
.L_x_230:
[----:B------:R-:W-:Y:S05]  /*6500*/  BSYNC B1 ;  /* 0x0000000000017941 */ /* 0x000fea0003800000 */
.L_x_229:
        /* <DEDUP_REMOVED lines=9> */
.L_x_232:
[----:B------:R-:W-:Y:S05]  /*65a0*/  BSYNC B1 ;  /* 0x0000000000017941 */ /* 0x000fea0003800000 */
.L_x_231:
        /* <DEDUP_REMOVED lines=9> */
.L_x_234:
[----:B------:R-:W-:Y:S05]  /*6640*/  BSYNC B1 ;  /* 0x0000000000017941 */ /* 0x000fea0003800000 */
.L_x_233:
        /* <DEDUP_REMOVED lines=10> */
.L_x_236:
[----:B------:R-:W-:Y:S05]  /*66f0*/  BSYNC B1 ;  /* 0x0000000000017941 */ /* 0x000fea0003800000 */
.L_x_235:
        /* <DEDUP_REMOVED lines=10> */
.L_x_238:
[----:B------:R-:W-:Y:S05]  /*67a0*/  BSYNC B1 ;  /* 0x0000000000017941 */ /* 0x000fea0003800000 */
.L_x_237:
        /* <DEDUP_REMOVED lines=9> */
.L_x_240:
[----:B------:R-:W-:Y:S05]  /*6840*/  BSYNC B1 ;  /* 0x0000000000017941 */ /* 0x000fea0003800000 */
.L_x_239:
        /* <DEDUP_REMOVED lines=9> */
.L_x_242:
[----:B------:R-:W-:Y:S05]  /*68e0*/  BSYNC B1 ;  /* 0x0000000000017941 */ /* 0x000fea0003800000 */
.L_x_241:
        /* <DEDUP_REMOVED lines=10> */
.L_x_244:
[----:B------:R-:W-:Y:S05]  /*6990*/  BSYNC B1 ;  /* 0x0000000000017941 */ /* 0x000fea0003800000 */
.L_x_243:
        /* <DEDUP_REMOVED lines=10> */
.L_x_246:
[----:B------:R-:W-:Y:S05]  /*6a40*/  BSYNC B1 ;  /* 0x0000000000017941 */ /* 0x000fea0003800000 */
.L_x_245:
        /* <DEDUP_REMOVED lines=9> */
.L_x_248:
[----:B------:R-:W-:Y:S05]  /*6ae0*/  BSYNC B1 ;  /* 0x0000000000017941 */ /* 0x000fea0003800000 */
.L_x_247:
        /* <DEDUP_REMOVED lines=9> */
.L_x_250:
[----:B------:R-:W-:Y:S05]  /*6b80*/  BSYNC B1 ;  /* 0x0000000000017941 */ /* 0x000fea0003800000 */
.L_x_249:
        /* <DEDUP_REMOVED lines=10> */
.L_x_252:
[----:B------:R-:W-:Y:S05]  /*6c30*/  BSYNC B1 ;  /* 0x0000000000017941 */ /* 0x000fea0003800000 */
.L_x_251:
        /* <DEDUP_REMOVED lines=10> */
.L_x_254:
[----:B------:R-:W-:Y:S05]  /*6ce0*/  BSYNC B1 ;  /* 0x0000000000017941 */ /* 0x000fea0003800000 */
.L_x_253:
        /* <DEDUP_REMOVED lines=9> */
.L_x_256:
[----:B------:R-:W-:Y:S05]  /*6d80*/  BSYNC B1 ;  /* 0x0000000000017941 */ /* 0x000fea0003800000 */
.L_x_255:
        /* <DEDUP_REMOVED lines=9> */
.L_x_258:
[----:B------:R-:W-:Y:S05]  /*6e20*/  BSYNC B1 ;  /* 0x0000000000017941 */ /* 0x000fea0003800000 */
.L_x_257:
        /* <DEDUP_REMOVED lines=10> */
.L_x_260:
[----:B------:R-:W-:Y:S05]  /*6ed0*/  BSYNC B1 ;  /* 0x0000000000017941 */ /* 0x000fea0003800000 */
.L_x_259:
        /* <DEDUP_REMOVED lines=10> */
.L_x_262:
[----:B------:R-:W-:Y:S05]  /*6f80*/  BSYNC B1 ;  /* 0x0000000000017941 */ /* 0x000fea0003800000 */
.L_x_261:
        /* <DEDUP_REMOVED lines=9> */
.L_x_264:
[----:B------:R-:W-:Y:S05]  /*7020*/  BSYNC B1 ;  /* 0x0000000000017941 */ /* 0x000fea0003800000 */
.L_x_263:
        /* <DEDUP_REMOVED lines=9> */
.L_x_266:
[----:B------:R-:W-:Y:S05]  /*70c0*/  BSYNC B1 ;  /* 0x0000000000017941 */ /* 0x000fea0003800000 */
.L_x_265:
        /* <DEDUP_REMOVED lines=10> */
.L_x_268:
[----:B------:R-:W-:Y:S05]  /*7170*/  BSYNC B1 ;  /* 0x0000000000017941 */ /* 0x000fea0003800000 */
.L_x_267:
        /* <DEDUP_REMOVED lines=10> */
.L_x_270:
[----:B------:R-:W-:Y:S05]  /*7220*/  BSYNC B1 ;  /* 0x0000000000017941 */ /* 0x000fea0003800000 */
.L_x_269:
        /* <DEDUP_REMOVED lines=9> */
.L_x_272:
[----:B------:R-:W-:Y:S05]  /*72c0*/  BSYNC B1 ;  /* 0x0000000000017941 */ /* 0x000fea0003800000 */
.L_x_271:
        /* <DEDUP_REMOVED lines=9> */
.L_x_274:
[----:B------:R-:W-:Y:S05]  /*7360*/  BSYNC B1 ;  /* 0x0000000000017941 */ /* 0x000fea0003800000 */
.L_x_273:
        /* <DEDUP_REMOVED lines=10> */
.L_x_276:
[----:B------:R-:W-:Y:S05]  /*7410*/  BSYNC B1 ;  /* 0x0000000000017941 */ /* 0x000fea0003800000 */
.L_x_275:
        /* <DEDUP_REMOVED lines=10> */
.L_x_278:
[----:B------:R-:W-:Y:S05]  /*74c0*/  BSYNC B1 ;  /* 0x0000000000017941 */ /* 0x000fea0003800000 */
.L_x_277:
        /* <DEDUP_REMOVED lines=9> */
.L_x_280:
[----:B------:R-:W-:Y:S05]  /*7560*/  BSYNC B1 ;  /* 0x0000000000017941 */ /* 0x000fea0003800000 */
.L_x_279:
        /* <DEDUP_REMOVED lines=9> */
.L_x_282:
[----:B------:R-:W-:Y:S05]  /*7600*/  BSYNC B1 ;  /* 0x0000000000017941 */ /* 0x000fea0003800000 */
.L_x_281:
        /* <DEDUP_REMOVED lines=10> */
.L_x_284:
[----:B------:R-:W-:Y:S05]  /*76b0*/  BSYNC B1 ;  /* 0x0000000000017941 */ /* 0x000fea0003800000 */
.L_x_283:
        /* <DEDUP_REMOVED lines=10> */
.L_x_286:
[----:B------:R-:W-:Y:S05]  /*7760*/  BSYNC B1 ;  /* 0x0000000000017941 */ /* 0x000fea0003800000 */
.L_x_285:
        /* <DEDUP_REMOVED lines=9> */
.L_x_288:
[----:B------:R-:W-:Y:S05]  /*7800*/  BSYNC B1 ;  /* 0x0000000000017941 */ /* 0x000fea0003800000 */
.L_x_287:
[----:B0----5:R-:W-:Y:S01]  /*7810*/  IMAD.U32 R0, R19, 0x10000, RZ ;  /* 0x0001000013007824 */ /* 0x021fe200078e00ff */
[----:B------:R-:W-:Y:S01]  /*7820*/  ISETP.GT.AND P0, PT, R3, 0x8, P0 ;  /* 0x000000080300780c */ /* 0x000fe20000704270 */
[----:B------:R-:W-:Y:S01]  /*7830*/  @P1 IMAD.MOV.U32 R4, RZ, RZ, R10 ;  /* 0x000000ffff041224 */ /* 0x000fe200078e000a */
[----:B------:R-:W-:Y:S01]  /*7840*/  BSSY B1, `(.L_x_289) ;  /* 0x0000009000017945 */ /* 0x000fe20003800000 */
[----:B------:R-:W-:-:S04]  /*7850*/  FMUL R5, R0, R155 ;  /* 0x0000009b00057220 */ /* 0x000fc80000400000 */
[----:B------:R-:W-:-:S05]  /*7860*/  FFMA R5, R150, R154, R5 ;  /* 0x0000009a96057223 */ /* 0x000fca0000000005 */
[----:B------:R-:W-:-:S04]  /*7870*/  F2FP.BF16.F32.PACK_AB R5, RZ, R5 ;  /* 0x00000005ff05723e */ /* 0x000fc800000010ff */
[----:B------:R-:W-:Y:S01]  /*7880*/  PRMT R2, R5, 0x7610, R2 ;  /* 0x0000761005027816 */ /* 0x000fe20000000002 */
[----:B------:R-:W-:-:S05]  /*7890*/  @P1 IMAD.MOV.U32 R5, RZ, RZ, R11 ;  /* 0x000000ffff051224 */ /* 0x000fca00078e000b */
[----:B------:R0:W-:Y:S01]  /*78a0*/  @P1 STG.E.U16 desc[UR36][R4.64+0x1f0], R2 ;  /* 0x0001f00204001986 */ /* 0x0001e2000c101524 */
[----:B------:R-:W-:Y:S05]  /*78b0*/  @!P0 BRA `(.L_x_290) ;  /* 0x0000000000048947 */ /* 0x000fea0003800000 */
[----:B------:R0:W5:Y:S02]  /*78c0*/  LDG.E.LTC128B.U16 R19, desc[UR36][R8.64+0x1f2] ;  /* 0x0001f22408137981 */ /* 0x000164000c1e1520 */
.L_x_290:
[----:B------:R-:W-:Y:S05]  /*78d0*/  BSYNC B1 ;  /* 0x0000000000017941 */ /* 0x000fea0003800000 */
.L_x_289:
[----:B------:R-:W-:Y:S05]  /*78e0*/  @!P0 BRA `(.L_x_291) ;  /* 0x0000002400488947 */ /* 0x000fea0003800000 */
[----:B-----5:R-:W-:-:S04]  /*78f0*/  IMAD.U32 R0, R19, 0x10000, RZ ;  /* 0x0001000013007824 */ /* 0x020fc800078e00ff */
[----:B------:R-:W-:-:S04]  /*7900*/  FMUL R0, R0, R155 ;  /* 0x0000009b00007220 */ /* 0x000fc80000400000 */
[----:B------:R-:W-:-:S05]  /*7910*/  FFMA R0, R151, R154, R0 ;  /* 0x0000009a97007223 */ /* 0x000fca0000000000 */
[----:B------:R-:W-:-:S05]  /*7920*/  F2FP.BF16.F32.PACK_AB R0, RZ, R0 ;  /* 0x00000000ff00723e */ /* 0x000fca00000010ff */
[----:B------:R0:W-:Y:S01]  /*7930*/  STG.E.U16 desc[UR36][R10.64+0x1f2], R0 ;  /* 0x0001f2000a007986 */ /* 0x0001e2000c101524 */
[----:B------:R-:W-:Y:S05]  /*7940*/  BRA `(.L_x_291) ;  /* 0x0000002400307947 */ /* 0x000fea0003800000 */
.L_x_38:
[----:B------:R-:W-:Y:S01]  /*7950*/  ISETP.GT.AND P0, PT, R0, 0x1, PT ;  /* 0x000000010000780c */ /* 0x000fe20003f04270 */
[----:B------:R-:W-:Y:S01]  /*7960*/  ULDC.64 UR4, c[0x0][0x5c0] ;  /* 0x0001700000047ab9 */ /* 0x000fe20000000a00 */
[-C--:B------:R-:W-:Y:S01]  /*7970*/  FMUL R24, R24, R154.reuse ;  /* 0x0000009a18187220 */ /* 0x080fe20000400000 */
[-C--:B------:R-:W-:Y:S01]  /*7980*/  FMUL R25, R25, R154.reuse ;  /* 0x0000009a19197220 */ /* 0x080fe20000400000 */
[----:B------:R-:W-:Y:S01]  /*7990*/  ISETP.GT.AND P3, PT, R3, RZ, P0 ;  /* 0x000000ff0300720c */ /* 0x000fe20000764270 */
[-C--:B------:R-:W-:Y:S01]  /*79a0*/  FMUL R26, R26, R154.reuse ;  /* 0x0000009a1a1a7220 */ /* 0x080fe20000400000 */
[----:B------:R-:W-:Y:S01]  /*79b0*/  LEA R4, P4, R6, UR4, 0x1 ;  /* 0x0000000406047c11 */ /* 0x000fe2000f8808ff */
[----:B------:R-:W-:Y:S01]  /*79c0*/  FMUL R27, R27, R154 ;  /* 0x0000009a1b1b7220 */ /* 0x000fe20000400000 */
[----:B------:R-:W-:Y:S01]  /*79d0*/  F2FP.BF16.F32.PACK_AB R24, RZ, R24 ;  /* 0x00000018ff18723e */ /* 0x000fe200000010ff */
[-C--:B------:R-:W-:Y:S01]  /*79e0*/  FMUL R28, R28, R154.reuse ;  /* 0x0000009a1c1c7220 */ /* 0x080fe20000400000 */
[----:B------:R-:W-:Y:S01]  /*79f0*/  LEA.HI.X R5, R6, UR5, R179, 0x1, P4 ;  /* 0x0000000506057c11 */ /* 0x000fe2000a0f0cb3 */
[-C--:B------:R-:W-:Y:S01]  /*7a00*/  FMUL R29, R29, R154.reuse ;  /* 0x0000009a1d1d7220 */ /* 0x080fe20000400000 */
[----:B------:R-:W-:Y:S01]  /*7a10*/  F2FP.BF16.F32.PACK_AB R25, RZ, R25 ;  /* 0x00000019ff19723e */ /* 0x000fe200000010ff */
[-C--:B------:R-:W-:Y:S01]  /*7a20*/  FMUL R30, R30, R154.reuse ;  /* 0x0000009a1e1e7220 */ /* 0x080fe20000400000 */
[----:B------:R-:W-:Y:S01]  /*7a30*/  SHF.L.U64.HI R11, R10, 0x4, R11 ;  /* 0x000000040a0b7819 */ /* 0x000fe2000001020b */
[----:B------:R-:W-:Y:S01]  /*7a40*/  @P1 STG.E.U16 desc[UR36][R4.64], R24 ;  /* 0x0000001804001986 */ /* 0x000fe2000c101524 */
[----:B------:R-:W-:Y:S01]  /*7a50*/  ISETP.GT.AND P1, PT, R0, 0x8, PT ;  /* 0x000000080000780c */ /* 0x000fe20003f24270 */
[----:B------:R-:W-:Y:S01]  /*7a60*/  FMUL R31, R31, R154 ;  /* 0x0000009a1f1f7220 */ /* 0x000fe20000400000 */
[C---:B------:R-:W-:Y:S01]  /*7a70*/  ISETP.GT.AND P4, PT, R3.reuse, 0x8, P0 ;  /* 0x000000080300780c */ /* 0x040fe20000784270 */
[----:B------:R-:W-:Y:S01]  /*7a80*/  @P3 STG.E.U16 desc[UR36][R4.64+0x2], R25 ;  /* 0x0000021904003986 */ /* 0x000fe2000c101524 */
[----:B------:R-:W-:Y:S01]  /*7a90*/  LEA R6, P3, R10, R4, 0x4 ;  /* 0x000000040a067211 */ /* 0x000fe200078620ff */
[-C--:B------:R-:W-:Y:S01]  /*7aa0*/  FMUL R32, R32, R154.reuse ;  /* 0x0000009a20207220 */ /* 0x080fe20000400000 */
[----:B------:R-:W-:Y:S01]  /*7ab0*/  ISETP.GT.AND P2, PT, R3, 0x8, P2 ;  /* 0x000000080300780c */ /* 0x000fe20001744270 */
[-C--:B------:R-:W-:Y:S01]  /*7ac0*/  FMUL R33, R33, R154.reuse ;  /* 0x0000009a21217220 */ /* 0x080fe20000400000 */
[----:B------:R-:W-:Y:S01]  /*7ad0*/  ISETP.GT.AND P0, PT, R0, 0x9, PT ;  /* 0x000000090000780c */ /* 0x000fe20003f04270 */
[----:B------:R-:W-:Y:S01]  /*7ae0*/  IMAD.X R7, R11, 0x1, R5, P3 ;  /* 0x000000010b077824 */ /* 0x000fe200018e0605 */
[C---:B------:R-:W-:Y:S01]  /*7af0*/  ISETP.GT.AND P5, PT, R3.reuse, RZ, P1 ;  /* 0x000000ff0300720c */ /* 0x040fe20000fa4270 */
[-C--:B------:R-:W-:Y:S01]  /*7b00*/  FMUL R34, R34, R154.reuse ;  /* 0x0000009a22227220 */ /* 0x080fe20000400000 */
[----:B------:R-:W-:Y:S01]  /*7b10*/  ISETP.GT.AND P3, PT, R3, RZ, P0 ;  /* 0x000000ff0300720c */ /* 0x000fe20000764270 */
[----:B------:R-:W-:Y:S01]  /*7b20*/  FMUL R35, R35, R154 ;  /* 0x0000009a23237220 */ /* 0x000fe20000400000 */
[----:B------:R-:W-:Y:S01]  /*7b30*/  F2FP.BF16.F32.PACK_AB R26, RZ, R26 ;  /* 0x0000001aff1a723e */ /* 0x000fe200000010ff */
[-C--:B------:R-:W-:Y:S01]  /*7b40*/  FMUL R36, R36, R154.reuse ;  /* 0x0000009a24247220 */ /* 0x080fe20000400000 */
[----:B------:R-:W-:Y:S01]  /*7b50*/  F2FP.BF16.F32.PACK_AB R27, RZ, R27 ;  /* 0x0000001bff1b723e */ /* 0x000fe200000010ff */
[----:B------:R-:W-:Y:S01]  /*7b60*/  FMUL R37, R37, R154 ;  /* 0x0000009a25257220 */ /* 0x000fe20000400000 */
[----:B------:R-:W-:Y:S01]  /*7b70*/  F2FP.BF16.F32.PACK_AB R28, RZ, R28 ;  /* 0x0000001cff1c723e */ /* 0x000fe200000010ff */
[----:B------:R-:W-:Y:S01]  /*7b80*/  @P2 STG.E.U16 desc[UR36][R6.64], R26 ;  /* 0x0000001a06002986 */ /* 0x000fe2000c101524 */
[----:B------:R-:W-:Y:S01]  /*7b90*/  F2FP.BF16.F32.PACK_AB R29, RZ, R29 ;  /* 0x0000001dff1d723e */ /* 0x000fe200000010ff */
[-C--:B------:R-:W-:Y:S01]  /*7ba0*/  FMUL R38, R38, R154.reuse ;  /* 0x0000009a26267220 */ /* 0x080fe20000400000 */
[----:B------:R-:W-:Y:S01]  /*7bb0*/  ISETP.GT.AND P2, PT, R3, 0x8, P1 ;  /* 0x000000080300780c */ /* 0x000fe20000f44270 */
[----:B------:R-:W-:Y:S01]  /*7bc0*/  @P4 STG.E.U16 desc[UR36][R6.64+0x2], R27 ;  /* 0x0000021b06004986 */ /* 0x000fe2000c101524 */
[----:B------:R-:W-:Y:S01]  /*7bd0*/  ISETP.GT.AND P1, PT, R0, 0x10, PT ;  /* 0x000000100000780c */ /* 0x000fe20003f24270 */
[----:B------:R-:W-:Y:S01]  /*7be0*/  FMUL R39, R39, R154 ;  /* 0x0000009a27277220 */ /* 0x000fe20000400000 */
[----:B------:R-:W-:Y:S01]  /*7bf0*/  F2FP.BF16.F32.PACK_AB R30, RZ, R30 ;  /* 0x0000001eff1e723e */ /* 0x000fe200000010ff */
[----:B------:R-:W-:Y:S01]  /*7c00*/  @P5 STG.E.U16 desc[UR36][R4.64+0x10], R28 ;  /* 0x0000101c04005986 */ /* 0x000fe2000c101524 */
[C---:B------:R-:W-:Y:S01]  /*7c10*/  ISETP.GT.AND P4, PT, R3.reuse, RZ, P1 ;  /* 0x000000ff0300720c */ /* 0x040fe20000f84270 */
[-C--:B------:R-:W-:Y:S01]  /*7c20*/  FMUL R40, R40, R154.reuse ;  /* 0x0000009a28287220 */ /* 0x080fe20000400000 */
[----:B------:R-:W-:Y:S01]  /*7c30*/  F2FP.BF16.F32.PACK_AB R31, RZ, R31 ;  /* 0x0000001fff1f723e */ /* 0x000fe200000010ff */
[----:B------:R-:W-:Y:S01]  /*7c40*/  @P3 STG.E.U16 desc[UR36][R4.64+0x12], R29 ;  /* 0x0000121d04003986 */ /* 0x000fe2000c101524 */
[----:B------:R-:W-:Y:S01]  /*7c50*/  ISETP.GT.AND P3, PT, R3, 0x8, P0 ;  /* 0x000000080300780c */ /* 0x000fe20000764270 */
[----:B------:R-:W-:Y:S01]  /*7c60*/  FMUL R41, R41, R154 ;  /* 0x0000009a29297220 */ /* 0x000fe20000400000 */
[----:B------:R-:W-:Y:S01]  /*7c70*/  ISETP.GT.AND P0, PT, R0, 0x11, PT ;  /* 0x000000110000780c */ /* 0x000fe20003f04270 */
[----:B------:R-:W-:Y:S01]  /*7c80*/  @P2 STG.E.U16 desc[UR36][R6.64+0x10], R30 ;  /* 0x0000101e06002986 */ /* 0x000fe2000c101524 */
[----:B------:R-:W-:Y:S01]  /*7c90*/  F2FP.BF16.F32.PACK_AB R32, RZ, R32 ;  /* 0x00000020ff20723e */ /* 0x000fe200000010ff */
[-C--:B------:R-:W-:Y:S01]  /*7ca0*/  FMUL R42, R42, R154.reuse ;  /* 0x0000009a2a2a7220 */ /* 0x080fe20000400000 */
[----:B------:R-:W-:Y:S01]  /*7cb0*/  ISETP.GT.AND P5, PT, R3, RZ, P0 ;  /* 0x000000ff0300720c */ /* 0x000fe200007a4270 */
[-C--:B------:R-:W-:Y:S01]  /*7cc0*/  FMUL R43, R43, R154.reuse ;  /* 0x0000009a2b2b7220 */ /* 0x080fe20000400000 */
[----:B------:R-:W-:Y:S01]  /*7cd0*/  ISETP.GT.AND P2, PT, R3, 0x8, P1 ;  /* 0x000000080300780c */ /* 0x000fe20000f44270 */
[-C--:B------:R-:W-:Y:S01]  /*7ce0*/  FMUL R44, R44, R154.reuse ;  /* 0x0000009a2c2c7220 */ /* 0x080fe20000400000 */
[----:B------:R-:W-:Y:S01]  /*7cf0*/  ISETP.GT.AND P1, PT, R0, 0x18, PT ;  /* 0x000000180000780c */ /* 0x000fe20003f24270 */
[-C--:B------:R-:W-:Y:S01]  /*7d00*/  FMUL R45, R45, R154.reuse ;  /* 0x0000009a2d2d7220 */ /* 0x080fe20000400000 */
[----:B------:R-:W-:Y:S01]  /*7d10*/  F2FP.BF16.F32.PACK_AB R33, RZ, R33 ;  /* 0x00000021ff21723e */ /* 0x000fe200000010ff */
[----:B------:R-:W-:Y:S01]  /*7d20*/  @P3 STG.E.U16 desc[UR36][R6.64+0x12], R31 ;  /* 0x0000121f06003986 */ /* 0x000fe2000c101524 */
[C---:B------:R-:W-:Y:S01]  /*7d30*/  ISETP.GT.AND P3, PT, R3.reuse, 0x8, P0 ;  /* 0x000000080300780c */ /* 0x040fe20000764270 */
[-C--:B------:R-:W-:Y:S01]  /*7d40*/  FMUL R46, R46, R154.reuse ;  /* 0x0000009a2e2e7220 */ /* 0x080fe20000400000 */
[----:B------:R-:W-:Y:S01]  /*7d50*/  ISETP.GT.AND P0, PT, R0, 0x19, PT ;  /* 0x000000190000780c */ /* 0x000fe20003f04270 */
[----:B------:R-:W-:Y:S01]  /*7d60*/  @P4 STG.E.U16 desc[UR36][R4.64+0x20], R32 ;  /* 0x0000202004004986 */ /* 0x000fe2000c101524 */
[----:B------:R-:W-:Y:S01]  /*7d70*/  ISETP.GT.AND P4, PT, R3, RZ, P1 ;  /* 0x000000ff0300720c */ /* 0x000fe20000f84270 */
[----:B------:R-:W-:Y:S01]  /*7d80*/  FMUL R47, R47, R154 ;  /* 0x0000009a2f2f7220 */ /* 0x000fe20000400000 */
[----:B------:R-:W-:Y:S01]  /*7d90*/  F2FP.BF16.F32.PACK_AB R34, RZ, R34 ;  /* 0x00000022ff22723e */ /* 0x000fe200000010ff */
[----:B------:R-:W-:Y:S01]  /*7da0*/  @P5 STG.E.U16 desc[UR36][R4.64+0x22], R33 ;  /* 0x0000222104005986 */ /* 0x000fe2000c101524 */
[----:B------:R-:W-:Y:S01]  /*7db0*/  ISETP.GT.AND P5, PT, R3, RZ, P0 ;  /* 0x000000ff0300720c */ /* 0x000fe200007a4270 */
[----:B------:R-:W-:Y:S01]  /*7dc0*/  FMUL R48, R48, R154 ;  /* 0x0000009a30307220 */ /* 0x000fe20000400000 */
[----:B------:R-:W-:Y:S01]  /*7dd0*/  F2FP.BF16.F32.PACK_AB R35, RZ, R35 ;  /* 0x00000023ff23723e */ /* 0x000fe200000010ff */
[----:B------:R-:W-:Y:S01]  /*7de0*/  @P2 STG.E.U16 desc[UR36][R6.64+0x20], R34 ;  /* 0x0000202206002986 */ /* 0x000fe2000c101524 */
[----:B------:R-:W-:Y:S01]  /*7df0*/  F2FP.BF16.F32.PACK_AB R36, RZ, R36 ;  /* 0x00000024ff24723e */ /* 0x000fe200000010ff */
[-C--:B------:R-:W-:Y:S01]  /*7e00*/  FMUL R49, R49, R154.reuse ;  /* 0x0000009a31317220 */ /* 0x080fe20000400000 */
[C---:B------:R-:W-:Y:S01]  /*7e10*/  ISETP.GT.AND P2, PT, R3.reuse, 0x8, P1 ;  /* 0x000000080300780c */ /* 0x040fe20000f44270 */
[----:B------:R-:W-:Y:S01]  /*7e20*/  @P3 STG.E.U16 desc[UR36][R6.64+0x22], R35 ;  /* 0x0000222306003986 */ /* 0x000fe2000c101524 */
[----:B------:R-:W-:Y:S01]  /*7e30*/  ISETP.GT.AND P1, PT, R0, 0x20, PT ;  /* 0x000000200000780c */ /* 0x000fe20003f24270 */
[-C--:B------:R-:W-:Y:S01]  /*7e40*/  FMUL R50, R50, R154.reuse ;  /* 0x0000009a32327220 */ /* 0x080fe20000400000 */
[----:B------:R-:W-:Y:S01]  /*7e50*/  F2FP.BF16.F32.PACK_AB R37, RZ, R37 ;  /* 0x00000025ff25723e */ /* 0x000fe200000010ff */
[----:B------:R-:W-:Y:S01]  /*7e60*/  @P4 STG.E.U16 desc[UR36][R4.64+0x30], R36 ;  /* 0x0000302404004986 */ /* 0x000fe2000c101524 */
[----:B------:R-:W-:Y:S01]  /*7e70*/  ISETP.GT.AND P3, PT, R3, 0x8, P0 ;  /* 0x000000080300780c */ /* 0x000fe20000764270 */
[-C--:B------:R-:W-:Y:S01]  /*7e80*/  FMUL R51, R51, R154.reuse ;  /* 0x0000009a33337220 */ /* 0x080fe20000400000 */
[----:B------:R-:W-:Y:S01]  /*7e90*/  ISETP.GT.AND P0, PT, R0, 0x21, PT ;  /* 0x000000210000780c */ /* 0x000fe20003f04270 */
[----:B------:R-:W-:Y:S01]  /*7ea0*/  @P5 STG.E.U16 desc[UR36][R4.64+0x32], R37 ;  /* 0x0000322504005986 */ /* 0x000fe2000c101524 */
[----:B------:R-:W-:Y:S01]  /*7eb0*/  ISETP.GT.AND P4, PT, R3, RZ, P1 ;  /* 0x000000ff0300720c */ /* 0x000fe20000f84270 */
[----:B------:R-:W-:Y:S01]  /*7ec0*/  FMUL R52, R52, R154 ;  /* 0x0000009a34347220 */ /* 0x000fe20000400000 */
[----:B------:R-:W-:Y:S01]  /*7ed0*/  F2FP.BF16.F32.PACK_AB R38, RZ, R38 ;  /* 0x00000026ff26723e */ /* 0x000fe200000010ff */
[-C--:B------:R-:W-:Y:S01]  /*7ee0*/  FMUL R53, R53, R154.reuse ;  /* 0x0000009a35357220 */ /* 0x080fe20000400000 */
        /* <DEDUP_REMOVED lines=325> */
[----:B------:R-:W-:Y:S01]  /*9340*/  FMUL R151, R151, R154 ;  /* 0x0000009a97977220 */ /* 0x000fe20000400000 */
[----:B------:R-:W-:Y:S01]  /*9350*/  ISETP.GT.AND P2, PT, R3, 0x8, P1 ;  /* 0x000000080300780c */ /* 0x000fe20000f44270 */
[----:B------:R-:W-:Y:S01]  /*9360*/  @P3 STG.E.U16 desc[UR36][R6.64+0x132], R103 ;  /* 0x0001326706003986 */ /* 0x000fe2000c101524 */
[----:B------:R-:W-:-:S02]  /*9370*/  ISETP.GT.AND P1, PT, R0, 0xa8, PT ;  /* 0x000000a80000780c */ /* 0x000fc40003f24270 */
[----:B------:R-:W-:Y:S01]  /*9380*/  F2FP.BF16.F32.PACK_AB R105, RZ, R105 ;  /* 0x00000069ff69723e */ /* 0x000fe200000010ff */
[----:B------:R-:W-:Y:S01]  /*9390*/  @P4 STG.E.U16 desc[UR36][R4.64+0x140], R104 ;  /* 0x0001406804004986 */ /* 0x000fe2000c101524 */
[C---:B------:R-:W-:Y:S02]  /*93a0*/  ISETP.GT.AND P3, PT, R3.reuse, 0x8, P0 ;  /* 0x000000080300780c */ /* 0x040fe40000764270 */
[----:B------:R-:W-:Y:S01]  /*93b0*/  ISETP.GT.AND P0, PT, R0, 0xa9, PT ;  /* 0x000000a90000780c */ /* 0x000fe20003f04270 */
[----:B------:R-:W-:Y:S01]  /*93c0*/  @P5 STG.E.U16 desc[UR36][R4.64+0x142], R105 ;  /* 0x0001426904005986 */ /* 0x000fe2000c101524 */
[C---:B------:R-:W-:Y:S02]  /*93d0*/  ISETP.GT.AND P4, PT, R3.reuse, RZ, P1 ;  /* 0x000000ff0300720c */ /* 0x040fe40000f84270 */
[----:B------:R-:W-:Y:S02]  /*93e0*/  F2FP.BF16.F32.PACK_AB R106, RZ, R106 ;  /* 0x0000006aff6a723e */ /* 0x000fe400000010ff */
[----:B------:R-:W-:-:S02]  /*93f0*/  ISETP.GT.AND P5, PT, R3, RZ, P0 ;  /* 0x000000ff0300720c */ /* 0x000fc400007a4270 */
[----:B------:R-:W-:Y:S01]  /*9400*/  F2FP.BF16.F32.PACK_AB R107, RZ, R107 ;  /* 0x0000006bff6b723e */ /* 0x000fe200000010ff */
[----:B------:R-:W-:Y:S01]  /*9410*/  @P2 STG.E.U16 desc[UR36][R6.64+0x140], R106 ;  /* 0x0001406a06002986 */ /* 0x000fe2000c101524 */
[----:B------:R-:W-:Y:S02]  /*9420*/  F2FP.BF16.F32.PACK_AB R108, RZ, R108 ;  /* 0x0000006cff6c723e */ /* 0x000fe400000010ff */
[C---:B------:R-:W-:Y:S01]  /*9430*/  ISETP.GT.AND P2, PT, R3.reuse, 0x8, P1 ;  /* 0x000000080300780c */ /* 0x040fe20000f44270 */
[----:B------:R-:W-:Y:S01]  /*9440*/  @P3 STG.E.U16 desc[UR36][R6.64+0x142], R107 ;  /* 0x0001426b06003986 */ /* 0x000fe2000c101524 */
[----:B------:R-:W-:Y:S02]  /*9450*/  ISETP.GT.AND P1, PT, R0, 0xb0, PT ;  /* 0x000000b00000780c */ /* 0x000fe40003f24270 */
[----:B------:R-:W-:Y:S01]  /*9460*/  F2FP.BF16.F32.PACK_AB R109, RZ, R109 ;  /* 0x0000006dff6d723e */ /* 0x000fe200000010ff */
[----:B------:R-:W-:Y:S01]  /*9470*/  @P4 STG.E.U16 desc[UR36][R4.64+0x150], R108 ;  /* 0x0001506c04004986 */ /* 0x000fe2000c101524 */
[----:B------:R-:W-:-:S02]  /*9480*/  ISETP.GT.AND P3, PT, R3, 0x8, P0 ;  /* 0x000000080300780c */ /* 0x000fc40000764270 */
[----:B------:R-:W-:Y:S01]  /*9490*/  ISETP.GT.AND P0, PT, R0, 0xb1, PT ;  /* 0x000000b10000780c */ /* 0x000fe20003f04270 */
[----:B------:R-:W-:Y:S01]  /*94a0*/  @P5 STG.E.U16 desc[UR36][R4.64+0x152], R109 ;  /* 0x0001526d04005986 */ /* 0x000fe2000c101524 */
[C---:B------:R-:W-:Y:S02]  /*94b0*/  ISETP.GT.AND P4, PT, R3.reuse, RZ, P1 ;  /* 0x000000ff0300720c */ /* 0x040fe40000f84270 */
[----:B------:R-:W-:Y:S02]  /*94c0*/  F2FP.BF16.F32.PACK_AB R110, RZ, R110 ;  /* 0x0000006eff6e723e */ /* 0x000fe400000010ff */
[----:B------:R-:W-:Y:S02]  /*94d0*/  ISETP.GT.AND P5, PT, R3, RZ, P0 ;  /* 0x000000ff0300720c */ /* 0x000fe400007a4270 */
[----:B------:R-:W-:Y:S01]  /*94e0*/  F2FP.BF16.F32.PACK_AB R111, RZ, R111 ;  /* 0x0000006fff6f723e */ /* 0x000fe200000010ff */
[----:B------:R-:W-:Y:S01]  /*94f0*/  @P2 STG.E.U16 desc[UR36][R6.64+0x150], R110 ;  /* 0x0001506e06002986 */ /* 0x000fe2000c101524 */
[----:B------:R-:W-:-:S02]  /*9500*/  F2FP.BF16.F32.PACK_AB R112, RZ, R112 ;  /* 0x00000070ff70723e */ /* 0x000fc400000010ff */
[C---:B------:R-:W-:Y:S01]  /*9510*/  ISETP.GT.AND P2, PT, R3.reuse, 0x8, P1 ;  /* 0x000000080300780c */ /* 0x040fe20000f44270 */
[----:B------:R-:W-:Y:S01]  /*9520*/  @P3 STG.E.U16 desc[UR36][R6.64+0x152], R111 ;  /* 0x0001526f06003986 */ /* 0x000fe2000c101524 */
[C---:B------:R-:W-:Y:S02]  /*9530*/  ISETP.GT.AND P1, PT, R0.reuse, 0xb8, PT ;  /* 0x000000b80000780c */ /* 0x040fe40003f24270 */
[----:B------:R-:W-:Y:S01]  /*9540*/  F2FP.BF16.F32.PACK_AB R113, RZ, R113 ;  /* 0x00000071ff71723e */ /* 0x000fe200000010ff */
[----:B------:R-:W-:Y:S01]  /*9550*/  @P4 STG.E.U16 desc[UR36][R4.64+0x160], R112 ;  /* 0x0001607004004986 */ /* 0x000fe2000c101524 */
[C---:B------:R-:W-:Y:S02]  /*9560*/  ISETP.GT.AND P3, PT, R3.reuse, 0x8, P0 ;  /* 0x000000080300780c */ /* 0x040fe40000764270 */
[----:B------:R-:W-:Y:S01]  /*9570*/  ISETP.GT.AND P0, PT, R0, 0xb9, PT ;  /* 0x000000b90000780c */ /* 0x000fe20003f04270 */
[----:B------:R-:W-:Y:S01]  /*9580*/  @P5 STG.E.U16 desc[UR36][R4.64+0x162], R113 ;  /* 0x0001627104005986 */ /* 0x000fe2000c101524 */
[----:B------:R-:W-:-:S02]  /*9590*/  ISETP.GT.AND P4, PT, R3, RZ, P1 ;  /* 0x000000ff0300720c */ /* 0x000fc40000f84270 */
[----:B------:R-:W-:Y:S02]  /*95a0*/  F2FP.BF16.F32.PACK_AB R114, RZ, R114 ;  /* 0x00000072ff72723e */ /* 0x000fe400000010ff */
[C---:B------:R-:W-:Y:S02]  /*95b0*/  ISETP.GT.AND P5, PT, R3.reuse, RZ, P0 ;  /* 0x000000ff0300720c */ /* 0x040fe400007a4270 */
[----:B------:R-:W-:Y:S01]  /*95c0*/  F2FP.BF16.F32.PACK_AB R115, RZ, R115 ;  /* 0x00000073ff73723e */ /* 0x000fe200000010ff */
[----:B------:R-:W-:Y:S01]  /*95d0*/  @P2 STG.E.U16 desc[UR36][R6.64+0x160], R114 ;  /* 0x0001607206002986 */ /* 0x000fe2000c101524 */
[----:B------:R-:W-:Y:S02]  /*95e0*/  F2FP.BF16.F32.PACK_AB R116, RZ, R116 ;  /* 0x00000074ff74723e */ /* 0x000fe400000010ff */
        /* <DEDUP_REMOVED lines=65> */
[----:B------:R-:W-:Y:S02]  /*9a00*/  ISETP.GT.AND P5, PT, R3, RZ, P0 ;  /* 0x000000ff0300720c */ /* 0x000fe400007a4270 */
[----:B------:R-:W-:Y:S02]  /*9a10*/  F2FP.BF16.F32.PACK_AB R134, RZ, R134 ;  /* 0x00000086ff86723e */ /* 0x000fe400000010ff */
[----:B------:R-:W-:Y:S02]  /*9a20*/  F2FP.BF16.F32.PACK_AB R135, RZ, R135 ;  /* 0x00000087ff87723e */ /* 0x000fe400000010ff */
[----:B------:R-:W-:Y:S01]  /*9a30*/  F2FP.BF16.F32.PACK_AB R136, RZ, R136 ;  /* 0x00000088ff88723e */ /* 0x000fe200000010ff */
[----:B------:R-:W-:Y:S01]  /*9a40*/  @P2 STG.E.U16 desc[UR36][R6.64+0x1b0], R134 ;  /* 0x0001b08606002986 */ /* 0x000fe2000c101524 */
[----:B------:R-:W-:-:S02]  /*9a50*/  F2FP.BF16.F32.PACK_AB R137, RZ, R137 ;  /* 0x00000089ff89723e */ /* 0x000fc400000010ff */
[C---:B------:R-:W-:Y:S01]  /*9a60*/  ISETP.GT.AND P1, PT, R3.reuse, 0x8, P1 ;  /* 0x000000080300780c */ /* 0x040fe20000f24270 */
[----:B------:R-:W-:Y:S01]  /*9a70*/  @P3 STG.E.U16 desc[UR36][R6.64+0x1b2], R135 ;  /* 0x0001b28706003986 */ /* 0x000fe2000c101524 */
[C---:B------:R-:W-:Y:S02]  /*9a80*/  ISETP.GT.AND P2, PT, R3.reuse, 0x8, P0 ;  /* 0x000000080300780c */ /* 0x040fe40000744270 */
[C---:B------:R-:W-:Y:S01]  /*9a90*/  ISETP.GT.AND P0, PT, R0.reuse, 0xe9, PT ;  /* 0x000000e90000780c */ /* 0x040fe20003f04270 */
[----:B------:R-:W-:Y:S01]  /*9aa0*/  @P4 STG.E.U16 desc[UR36][R4.64+0x1c0], R136 ;  /* 0x0001c08804004986 */ /* 0x000fe2000c101524 */
[----:B------:R-:W-:Y:S02]  /*9ab0*/  ISETP.GT.AND P4, PT, R0, 0xe8, PT ;  /* 0x000000e80000780c */ /* 0x000fe40003f84270 */
[----:B------:R-:W-:Y:S01]  /*9ac0*/  F2FP.BF16.F32.PACK_AB R138, RZ, R138 ;  /* 0x0000008aff8a723e */ /* 0x000fe200000010ff */
[----:B------:R-:W-:Y:S01]  /*9ad0*/  @P5 STG.E.U16 desc[UR36][R4.64+0x1c2], R137 ;  /* 0x0001c28904005986 */ /* 0x000fe2000c101524 */
[----:B------:R-:W-:-:S02]  /*9ae0*/  ISETP.GT.AND P5, PT, R3, RZ, P4 ;  /* 0x000000ff0300720c */ /* 0x000fc400027a4270 */
[----:B------:R-:W-:Y:S01]  /*9af0*/  F2FP.BF16.F32.PACK_AB R139, RZ, R139 ;  /* 0x0000008bff8b723e */ /* 0x000fe200000010ff */
[----:B------:R-:W-:Y:S01]  /*9b00*/  @P1 STG.E.U16 desc[UR36][R6.64+0x1c0], R138 ;  /* 0x0001c08a06001986 */ /* 0x000fe2000c101524 */
[----:B------:R-:W-:Y:S02]  /*9b10*/  F2FP.BF16.F32.PACK_AB R140, RZ, R140 ;  /* 0x0000008cff8c723e */ /* 0x000fe400000010ff */
[C---:B------:R-:W-:Y:S01]  /*9b20*/  ISETP.GT.AND P3, PT, R3.reuse, RZ, P0 ;  /* 0x000000ff0300720c */ /* 0x040fe20000764270 */
[----:B------:R-:W-:Y:S01]  /*9b30*/  @P2 STG.E.U16 desc[UR36][R6.64+0x1c2], R139 ;  /* 0x0001c28b06002986 */ /* 0x000fe2000c101524 */
[C---:B------:R-:W-:Y:S02]  /*9b40*/  ISETP.GT.AND P4, PT, R3.reuse, 0x8, P4 ;  /* 0x000000080300780c */ /* 0x040fe40002784270 */
[----:B------:R-:W-:Y:S02]  /*9b50*/  F2FP.BF16.F32.PACK_AB R141, RZ, R141 ;  /* 0x0000008dff8d723e */ /* 0x000fe400000010ff */
[----:B------:R-:W-:Y:S01]  /*9b60*/  F2FP.BF16.F32.PACK_AB R142, RZ, R142 ;  /* 0x0000008eff8e723e */ /* 0x000fe200000010ff */
[----:B------:R-:W-:Y:S01]  /*9b70*/  @P5 STG.E.U16 desc[UR36][R4.64+0x1d0], R140 ;  /* 0x0001d08c04005986 */ /* 0x000fe2000c101524 */
[----:B------:R-:W-:-:S02]  /*9b80*/  ISETP.GT.AND P5, PT, R3, 0x8, P0 ;  /* 0x000000080300780c */ /* 0x000fc400007a4270 */
[----:B------:R-:W-:Y:S02]  /*9b90*/  F2FP.BF16.F32.PACK_AB R143, RZ, R143 ;  /* 0x0000008fff8f723e */ /* 0x000fe400000010ff */
[C---:B------:R-:W-:Y:S01]  /*9ba0*/  ISETP.GT.AND P0, PT, R0.reuse, 0xf1, PT ;  /* 0x000000f10000780c */ /* 0x040fe20003f04270 */
[----:B------:R-:W-:Y:S01]  /*9bb0*/  @P3 STG.E.U16 desc[UR36][R4.64+0x1d2], R141 ;  /* 0x0001d28d04003986 */ /* 0x000fe2000c101524 */
[----:B------:R-:W-:Y:S02]  /*9bc0*/  ISETP.GT.AND P3, PT, R0, 0xf0, PT ;  /* 0x000000f00000780c */ /* 0x000fe40003f64270 */
[----:B------:R-:W-:Y:S01]  /*9bd0*/  F2FP.BF16.F32.PACK_AB R144, RZ, R144 ;  /* 0x00000090ff90723e */ /* 0x000fe200000010ff */
[----:B------:R-:W-:Y:S01]  /*9be0*/  @P4 STG.E.U16 desc[UR36][R6.64+0x1d0], R142 ;  /* 0x0001d08e06004986 */ /* 0x000fe2000c101524 */
[C---:B------:R-:W-:Y:S02]  /*9bf0*/  ISETP.GT.AND P4, PT, R3.reuse, RZ, P3 ;  /* 0x000000ff0300720c */ /* 0x040fe40001f84270 */
[C---:B------:R-:W-:Y:S01]  /*9c00*/  ISETP.GT.AND P3, PT, R3.reuse, 0x8, P3 ;  /* 0x000000080300780c */ /* 0x040fe20001f64270 */
[----:B------:R-:W-:Y:S01]  /*9c10*/  @P5 STG.E.U16 desc[UR36][R6.64+0x1d2], R143 ;  /* 0x0001d28f06005986 */ /* 0x000fe2000c101524 */
[----:B------:R-:W-:-:S02]  /*9c20*/  ISETP.GT.AND P5, PT, R3, RZ, P0 ;  /* 0x000000ff0300720c */ /* 0x000fc400007a4270 */
[----:B------:R-:W-:Y:S02]  /*9c30*/  F2FP.BF16.F32.PACK_AB R145, RZ, R145 ;  /* 0x00000091ff91723e */ /* 0x000fe400000010ff */
[C---:B------:R-:W-:Y:S02]  /*9c40*/  ISETP.GT.AND P0, PT, R3.reuse, 0x8, P0 ;  /* 0x000000080300780c */ /* 0x040fe40000704270 */
[C---:B------:R-:W-:Y:S02]  /*9c50*/  ISETP.GT.AND P1, PT, R0.reuse, 0xf9, PT ;  /* 0x000000f90000780c */ /* 0x040fe40003f24270 */
[----:B------:R-:W-:Y:S01]  /*9c60*/  ISETP.GT.AND P2, PT, R0, 0xf8, PT ;  /* 0x000000f80000780c */ /* 0x000fe20003f44270 */
[----:B------:R-:W-:Y:S01]  /*9c70*/  @P4 STG.E.U16 desc[UR36][R4.64+0x1e0], R144 ;  /* 0x0001e09004004986 */ /* 0x000fe2000c101524 */
[C---:B------:R-:W-:Y:S01]  /*9c80*/  ISETP.GT.AND P4, PT, R3.reuse, RZ, P1 ;  /* 0x000000ff0300720c */ /* 0x040fe20000f84270 */
[----:B------:R-:W-:Y:S01]  /*9c90*/  @P3 IMAD.MOV.U32 R2, RZ, RZ, R6 ;  /* 0x000000ffff023224 */ /* 0x000fe200078e0006 */
[C---:B------:R-:W-:Y:S01]  /*9ca0*/  ISETP.GT.AND P1, PT, R3.reuse, 0x8, P1 ;  /* 0x000000080300780c */ /* 0x040fe20000f24270 */
[----:B------:R-:W-:Y:S01]  /*9cb0*/  @P5 STG.E.U16 desc[UR36][R4.64+0x1e2], R145 ;  /* 0x0001e29104005986 */ /* 0x000fe2000c101524 */
[----:B------:R-:W-:-:S02]  /*9cc0*/  ISETP.GT.AND P5, PT, R3, RZ, P2 ;  /* 0x000000ff0300720c */ /* 0x000fc400017a4270 */
[----:B------:R-:W-:Y:S01]  /*9cd0*/  ISETP.GT.AND P2, PT, R3, 0x8, P2 ;  /* 0x000000080300780c */ /* 0x000fe20001744270 */
[----:B------:R-:W-:Y:S01]  /*9ce0*/  @P3 IMAD.MOV.U32 R3, RZ, RZ, R7 ;  /* 0x000000ffff033224 */ /* 0x000fe200078e0007 */
[----:B------:R-:W-:Y:S02]  /*9cf0*/  F2FP.BF16.F32.PACK_AB R146, RZ, R146 ;  /* 0x00000092ff92723e */ /* 0x000fe400000010ff */
[----:B------:R-:W-:Y:S02]  /*9d00*/  F2FP.BF16.F32.PACK_AB R147, RZ, R147 ;  /* 0x00000093ff93723e */ /* 0x000fe400000010ff */
[----:B------:R-:W-:Y:S01]  /*9d10*/  F2FP.BF16.F32.PACK_AB R148, RZ, R148 ;  /* 0x00000094ff94723e */ /* 0x000fe200000010ff */
[----:B------:R0:W-:Y:S01]  /*9d20*/  @P3 STG.E.U16 desc[UR36][R2.64+0x1e0], R146 ;  /* 0x0001e09202003986 */ /* 0x0001e2000c101524 */
[----:B------:R-:W-:Y:S02]  /*9d30*/  F2FP.BF16.F32.PACK_AB R149, RZ, R149 ;  /* 0x00000095ff95723e */ /* 0x000fe400000010ff */
[----:B------:R-:W-:-:S02]  /*9d40*/  F2FP.BF16.F32.PACK_AB R150, RZ, R150 ;  /* 0x00000096ff96723e */ /* 0x000fc400000010ff */
[----:B------:R-:W-:Y:S01]  /*9d50*/  F2FP.BF16.F32.PACK_AB R151, RZ, R151 ;  /* 0x00000097ff97723e */ /* 0x000fe200000010ff */
[----:B0-----:R-:W-:Y:S02]  /*9d60*/  @P0 IMAD.MOV.U32 R2, RZ, RZ, R6 ;  /* 0x000000ffff020224 */ /* 0x001fe400078e0006 */
[----:B------:R-:W-:-:S05]  /*9d70*/  @P0 IMAD.MOV.U32 R3, RZ, RZ, R7 ;  /* 0x000000ffff030224 */ /* 0x000fca00078e0007 */
[----:B------:R0:W-:Y:S02]  /*9d80*/  @P0 STG.E.U16 desc[UR36][R2.64+0x1e2], R147 ;  /* 0x0001e29302000986 */ /* 0x0001e4000c101524 */
[----:B0-----:R-:W-:Y:S02]  /*9d90*/  @P5 IMAD.MOV.U32 R2, RZ, RZ, R4 ;  /* 0x000000ffff025224 */ /* 0x001fe400078e0004 */
[----:B------:R-:W-:-:S05]  /*9da0*/  @P5 IMAD.MOV.U32 R3, RZ, RZ, R5 ;  /* 0x000000ffff035224 */ /* 0x000fca00078e0005 */
[----:B------:R0:W-:Y:S04]  /*9db0*/  @P5 STG.E.U16 desc[UR36][R2.64+0x1f0], R148 ;  /* 0x0001f09402005986 */ /* 0x0001e8000c101524 */
[----:B------:R1:W-:Y:S01]  /*9dc0*/  @P4 STG.E.U16 desc[UR36][R4.64+0x1f2], R149 ;  /* 0x0001f29504004986 */ /* 0x0003e2000c101524 */
[----:B0-----:R-:W-:Y:S02]  /*9dd0*/  @P2 IMAD.MOV.U32 R2, RZ, RZ, R6 ;  /* 0x000000ffff022224 */ /* 0x001fe400078e0006 */
[----:B------:R-:W-:-:S05]  /*9de0*/  @P2 IMAD.MOV.U32 R3, RZ, RZ, R7 ;  /* 0x000000ffff032224 */ /* 0x000fca00078e0007 */
[----:B------:R1:W-:Y:S04]  /*9df0*/  @P2 STG.E.U16 desc[UR36][R2.64+0x1f0], R150 ;  /* 0x0001f09602002986 */ /* 0x0003e8000c101524 */
[----:B------:R1:W-:Y:S02]  /*9e00*/  @P1 STG.E.U16 desc[UR36][R6.64+0x1f2], R151 ;  /* 0x0001f29706001986 */ /* 0x0003e4000c101524 */
.L_x_291:
[----:B------:R-:W-:Y:S05]  /*9e10*/  BSYNC B0 ;  /* 0x0000000000007941 */ /* 0x000fea0003800000 */
.L_x_37:
[----:B01----:R-:W2:Y:S01]  /*9e20*/  LDL.64 R2, [R1] ;  /* 0x0000000001027983 */ /* 0x003ea20000100a00 */
[----:B------:R-:W-:Y:S01]  /*9e30*/  ULDC.64 UR4, c[0x0][0x650] ;  /* 0x0001940000047ab9 */ /* 0x000fe20000000a00 */
[----:B------:R0:W-:Y:S01]  /*9e40*/  SYNCS.ARRIVE.TRANS64.A1T0 RZ, [R162+UR45], RZ ;  /* 0x000000ffa2ff79a7 */ /* 0x0001e2000810002d */
[----:B------:R-:W-:Y:S01]  /*9e50*/  PRMT R0, RZ, 0x7610, R0 ;  /* 0x00007610ff007816 */ /* 0x000fe20000000000 */
[----:B-----5:R-:W-:Y:S02]  /*9e60*/  IMAD.MOV.U32 R19, RZ, RZ, -0x1 ;  /* 0xffffffffff137424 */ /* 0x020fe400078e00ff */
[----:B------:R-:W-:Y:S01]  /*9e70*/  IMAD.MOV.U32 R22, RZ, RZ, -0x1 ;  /* 0xffffffffff167424 */ /* 0x000fe200078e00ff */
[----:B--2---:R-:W-:-:S04]  /*9e80*/  LEA R18, P0, R2, R18, 0x1 ;  /* 0x0000001202127211 */ /* 0x004fc800078008ff */
[----:B------:R-:W-:Y:S01]  /*9e90*/  LEA.HI.X R17, R2, R17, R23, 0x1, P0 ;  /* 0x0000001102117211 */ /* 0x000fe200000f0c17 */
[----:B------:R-:W-:Y:S01]  /*9ea0*/  IMAD.MOV.U32 R2, RZ, RZ, -0x1 ;  /* 0xffffffffff027424 */ /* 0x000fe200078e00ff */
[----:B------:R-:W-:-:S04]  /*9eb0*/  ISETP.GE.U32.AND P0, PT, R18, UR4, PT ;  /* 0x0000000412007c0c */ /* 0x000fc8000bf06070 */
[----:B------:R-:W-:-:S13]  /*9ec0*/  ISETP.GE.U32.AND.EX P0, PT, R17, UR5, PT, P0 ;  /* 0x0000000511007c0c */ /* 0x000fda000bf06100 */
[----:B0-----:R-:W-:Y:S05]  /*9ed0*/  @P0 BRA `(.L_x_292) ;  /* 0x0000000400700947 */ /* 0x001fea0003800000 */
[----:B------:R-:W0:Y:S01]  /*9ee0*/  S2R R10, SR_CTAID.X ;  /* 0x00000000000a7919 */ /* 0x000e220000002500 */
[----:B------:R-:W1:Y:S01]  /*9ef0*/  LDC.64 R8, c[0x0][0x628] ;  /* 0x00018a00ff087b82 */ /* 0x000e620000000a00 */
[----:B------:R-:W-:Y:S01]  /*9f00*/  ULDC UR4, c[0x0][0x150] ;  /* 0x0000540000047ab9 */ /* 0x000fe20000000800 */
[----:B---34-:R-:W-:Y:S01]  /*9f10*/  IMAD.MOV.U32 R6, RZ, RZ, R18 ;  /* 0x000000ffff067224 */ /* 0x018fe200078e0012 */
[----:B------:R-:W2:Y:S01]  /*9f20*/  S2R R20, SR_CTAID.Y ;  /* 0x0000000000147919 */ /* 0x000ea20000002600 */
[----:B------:R-:W-:-:S04]  /*9f30*/  IMAD.MOV.U32 R7, RZ, RZ, R17 ;  /* 0x000000ffff077224 */ /* 0x000fc800078e0011 */
[----:B------:R-:W3:Y:S08]  /*9f40*/  LDC R15, c[0x0][0x144] ;  /* 0x00005100ff0f7b82 */ /* 0x000ef00000000800 */
[----:B------:R-:W4:Y:S08]  /*9f50*/  LDC R0, c[0x0][0x630] ;  /* 0x00018c00ff007b82 */ /* 0x000f300000000800 */
[----:B------:R-:W2:Y:S01]  /*9f60*/  LDC.64 R12, c[0x0][0x620] ;  /* 0x00018800ff0c7b82 */ /* 0x000ea20000000a00 */
[----:B-1----:R-:W-:-:S04]  /*9f70*/  ISETP.NE.U32.AND P0, PT, R8, RZ, PT ;  /* 0x000000ff0800720c */ /* 0x002fc80003f05070 */
[----:B------:R-:W-:Y:S02]  /*9f80*/  ISETP.NE.AND.EX P0, PT, R9, RZ, PT, P0 ;  /* 0x000000ff0900720c */ /* 0x000fe40003f05300 */
[----:B0-----:R-:W-:-:S05]  /*9f90*/  I2FP.F32.U32 R2, R10 ;  /* 0x0000000a00027245 */ /* 0x001fca0000201000 */
[----:B------:R-:W-:-:S04]  /*9fa0*/  FMUL R2, R2, UR4 ;  /* 0x0000000402027c20 */ /* 0x000fc80008400000 */
[----:B------:R0:W1:Y:S02]  /*9fb0*/  F2I.U32.TRUNC.NTZ R14, R2 ;  /* 0x00000002000e7305 */ /* 0x000064000020f000 */
[----:B---34-:R-:W-:Y:S05]  /*9fc0*/  @!P0 BRA `(.L_x_293) ;  /* 0x0000000000288947 */ /* 0x018fea0003800000 */
[----:B------:R-:W3:Y:S02]  /*9fd0*/  LDC R3, c[0x0][0x634] ;  /* 0x00018d00ff037b82 */ /* 0x000ee40000000800 */
[----:B---3--:R-:W-:-:S05]  /*9fe0*/  IADD3 R7, P0, R18, R3, RZ ;  /* 0x0000000312077210 */ /* 0x008fca0007f1e0ff */
[----:B------:R-:W-:-:S04]  /*9ff0*/  IMAD.X R11, RZ, RZ, R17, P0 ;  /* 0x000000ffff0b7224 */ /* 0x000fc800000e0611 */
[----:B0-----:R-:W-:-:S04]  /*a000*/  IMAD.WIDE.U32 R2, R11, R8, RZ ;  /* 0x000000080b027225 */ /* 0x001fc800078e00ff */
[----:B------:R-:W-:-:S04]  /*a010*/  IMAD.WIDE.U32 R4, P0, R7, R9, R2 ;  /* 0x0000000907047225 */ /* 0x000fc80007800002 */
[----:B------:R-:W-:-:S04]  /*a020*/  IMAD.WIDE.U32 R2, R7, R8, RZ ;  /* 0x0000000807027225 */ /* 0x000fc800078e00ff */
[----:B------:R-:W-:Y:S01]  /*a030*/  IMAD.X R7, RZ, RZ, RZ, P0 ;  /* 0x000000ffff077224 */ /* 0x000fe200000e06ff */
[----:B------:R-:W-:Y:S01]  /*a040*/  IADD3 RZ, P0, R3, R4, RZ ;  /* 0x0000000403ff7210 */ /* 0x000fe20007f1e0ff */
[----:B------:R-:W-:-:S04]  /*a050*/  IMAD.MOV.U32 R6, RZ, RZ, R5 ;  /* 0x000000ffff067224 */ /* 0x000fc800078e0005 */
[----:B------:R-:W-:-:S08]  /*a060*/  IMAD.WIDE.U32.X R6, R11, R9, R6, P0 ;  /* 0x000000090b067225 */ /* 0x000fd000000e0406 */
.L_x_293:
[----:B------:R-:W3:Y:S01]  /*a070*/  LDC.64 R26, c[0x0][0x640] ;  /* 0x00019000ff1a7b82 */ /* 0x000ee20000000a00 */
[-C--:B------:R-:W-:Y:S01]  /*a080*/  SHF.R.U64 R11, R6, R0.reuse, R7 ;  /* 0x00000000060b7219 */ /* 0x080fe20000001207 */
[----:B------:R-:W-:Y:S01]  /*a090*/  IMAD.MOV.U32 R19, RZ, RZ, R17 ;  /* 0x000000ffff137224 */ /* 0x000fe200078e0011 */
[----:B------:R-:W-:Y:S01]  /*a0a0*/  SHF.R.U32.HI R0, RZ, R0, R7 ;  /* 0x00000000ff007219 */ /* 0x000fe20000011607 */
[----:B-1----:R-:W-:Y:S01]  /*a0b0*/  IMAD.MOV R14, RZ, RZ, -R14 ;  /* 0x000000ffff0e7224 */ /* 0x002fe200078e0a0e */
[----:B------:R-:W-:Y:S01]  /*a0c0*/  IADD3 R5, P0, RZ, -R11, RZ ;  /* 0x8000000bff057210 */ /* 0x000fe20007f1e0ff */
[----:B------:R-:W-:Y:S01]  /*a0d0*/  ULDC UR4, c[0x0][0x154] ;  /* 0x0000550000047ab9 */ /* 0x000fe20000000800 */
[----:B------:R-:W-:Y:S01]  /*a0e0*/  IMAD.MOV.U32 R7, RZ, RZ, 0x1 ;  /* 0x00000001ff077424 */ /* 0x000fe200078e00ff */
[----:B------:R-:W1:Y:S01]  /*a0f0*/  LDC R4, c[0x0][0x618] ;  /* 0x00018600ff047b82 */ /* 0x000e620000000800 */
[----:B------:R-:W-:Y:S02]  /*a100*/  IMAD R22, R15, R14, R10 ;  /* 0x0000000e0f167224 */ /* 0x000fe400078e020a */
[----:B------:R-:W-:-:S04]  /*a110*/  IMAD.X R3, RZ, RZ, ~R0, P0 ;  /* 0x000000ffff037224 */ /* 0x000fc800000e0e00 */
[-C--:B--2---:R-:W-:Y:S01]  /*a120*/  IMAD R0, R3, R12.reuse, RZ ;  /* 0x0000000c03007224 */ /* 0x084fe200078e02ff */
[----:B------:R-:W2:Y:S01]  /*a130*/  LDC R6, c[0x0][0x608] ;  /* 0x00018200ff067b82 */ /* 0x000ea20000000800 */
[----:B0-----:R-:W-:-:S04]  /*a140*/  IMAD.WIDE.U32 R2, R5, R12, R18 ;  /* 0x0000000c05027225 */ /* 0x001fc800078e0012 */
[----:B------:R-:W-:Y:S01]  /*a150*/  IMAD R5, R5, R13, R0 ;  /* 0x0000000d05057224 */ /* 0x000fe200078e0200 */
[----:B------:R-:W-:Y:S02]  /*a160*/  I2FP.F32.U32 R0, R20 ;  /* 0x0000001400007245 */ /* 0x000fe40000201000 */
[----:B------:R-:W0:Y:S01]  /*a170*/  LDC R24, c[0x0][0x658] ;  /* 0x00019600ff187b82 */ /* 0x000e220000000800 */
[----:B------:R-:W-:Y:S01]  /*a180*/  IMAD.IADD R3, R3, 0x1, R5 ;  /* 0x0000000103037824 */ /* 0x000fe200078e0205 */
[----:B---3--:R-:W-:Y:S01]  /*a190*/  ISETP.NE.U32.AND P0, PT, R26, RZ, PT ;  /* 0x000000ff1a00720c */ /* 0x008fe20003f05070 */
[----:B------:R-:W-:Y:S01]  /*a1a0*/  FMUL R0, R0, UR4 ;  /* 0x0000000400007c20 */ /* 0x000fe20008400000 */
[----:B------:R-:W-:Y:S02]  /*a1b0*/  IMAD.MOV.U32 R5, RZ, RZ, -0x1 ;  /* 0xffffffffff057424 */ /* 0x000fe400078e00ff */
[----:B------:R-:W-:Y:S01]  /*a1c0*/  ISETP.NE.AND.EX P0, PT, R27, RZ, PT, P0 ;  /* 0x000000ff1b00720c */ /* 0x000fe20003f05300 */
[----:B------:R3:W4:Y:S01]  /*a1d0*/  F2I.U32.TRUNC.NTZ R12, R0 ;  /* 0x00000000000c7305 */ /* 0x000722000020f000 */
[----:B------:R-:W3:Y:S01]  /*a1e0*/  LDC R15, c[0x0][0x148] ;  /* 0x00005200ff0f7b82 */ /* 0x000ee20000000800 */
[----:B-1----:R-:W-:-:S02]  /*a1f0*/  SHF.R.U64 R10, R2, R4, R3 ;  /* 0x00000004020a7219 */ /* 0x002fc40000001203 */
[----:B------:R-:W-:-:S05]  /*a200*/  SHF.R.U32.HI R3, RZ, R4, R3 ;  /* 0x00000004ff037219 */ /* 0x000fca0000011603 */
[----:B------:R-:W1:Y:S01]  /*a210*/  LDC R14, c[0x0][0x600] ;  /* 0x00018000ff0e7b82 */ /* 0x000e620000000800 */
[-CC-:B--2---:R-:W-:Y:S02]  /*a220*/  SHF.R.U64 R8, R10, R6.reuse, R3.reuse ;  /* 0x000000060a087219 */ /* 0x184fe40000001203 */
[----:B------:R-:W-:-:S05]  /*a230*/  SHF.R.U32.HI R3, RZ, R6, R3 ;  /* 0x00000006ff037219 */ /* 0x000fca0000011603 */
[----:B------:R-:W2:Y:S01]  /*a240*/  LDC R21, c[0x0][0x648] ;  /* 0x00019200ff157b82 */ /* 0x000ea20000000800 */
[-CC-:B0-----:R-:W-:Y:S02]  /*a250*/  SHF.R.U64 R13, R8, R24.reuse, R3.reuse ;  /* 0x00000018080d7219 */ /* 0x181fe40000001203 */
[-C--:B------:R-:W-:Y:S02]  /*a260*/  SHF.L.U32 R5, R5, R24.reuse, RZ ;  /* 0x0000001805057219 */ /* 0x080fe400000006ff */
[-C--:B------:R-:W-:Y:S01]  /*a270*/  SHF.R.U32.HI R3, RZ, R24.reuse, R3 ;  /* 0x00000018ff037219 */ /* 0x080fe20000011603 */
[----:B------:R-:W-:Y:S01]  /*a280*/  IMAD.MOV.U32 R2, RZ, RZ, R13 ;  /* 0x000000ffff027224 */ /* 0x000fe200078e000d */
[----:B------:R-:W-:Y:S01]  /*a290*/  SHF.L.U32 R24, R7, R24, RZ ;  /* 0x0000001807187219 */ /* 0x000fe200000006ff */
[----:B------:R-:W0:Y:S01]  /*a2a0*/  LDC R25, c[0x0][0x638] ;  /* 0x00018e00ff197b82 */ /* 0x000e220000000800 */
[----:B------:R-:W-:-:S07]  /*a2b0*/  LOP3.LUT R19, RZ, R5, RZ, 0x33, !PT ;  /* 0x00000005ff137212 */ /* 0x000fce00078e33ff */
[----:B------:R-:W0:Y:S01]  /*a2c0*/  LDC R28, c[0x0][0x610] ;  /* 0x00018400ff1c7b82 */ /* 0x000e220000000800 */
[----:B----4-:R-:W-:Y:S05]  /*a2d0*/  @!P0 BRA `(.L_x_294) ;  /* 0x0000000000288947 */ /* 0x010fea0003800000 */
[----:B---3--:R-:W3:Y:S02]  /*a2e0*/  LDC R0, c[0x0][0x64c] ;  /* 0x00019300ff007b82 */ /* 0x008ee40000000800 */
[----:B---3--:R-:W-:-:S05]  /*a2f0*/  IADD3 R7, P0, R13, R0, RZ ;  /* 0x000000000d077210 */ /* 0x008fca0007f1e0ff */
        /* <DEDUP_REMOVED lines=8> */
.L_x_294:
[----:B------:R-:W4:Y:S01]  /*a380*/  LDC R4, c[0x0][0x65c] ;  /* 0x00019700ff047b82 */ /* 0x000f220000000800 */
[----:B--23--:R-:W-:Y:S01]  /*a390*/  SHF.R.U64 R0, R2, R21, R3 ;  /* 0x0000001502007219 */ /* 0x00cfe20000001203 */
[----:B-1----:R-:W-:Y:S01]  /*a3a0*/  VIADD R3, R14, 0xffffffff ;  /* 0xffffffff0e037836 */ /* 0x002fe20000000000 */
[----:B------:R-:W-:Y:S01]  /*a3b0*/  LOP3.LUT R19, R8, R19, RZ, 0xc0, !PT ;  /* 0x0000001308137212 */ /* 0x000fe200078ec0ff */
[----:B------:R-:W-:Y:S02]  /*a3c0*/  IMAD.MOV R12, RZ, RZ, -R12 ;  /* 0x000000ffff0c7224 */ /* 0x000fe400078e0a0c */
[----:B------:R-:W-:Y:S01]  /*a3d0*/  IMAD.MOV R2, RZ, RZ, -R0 ;  /* 0x000000ffff027224 */ /* 0x000fe200078e0a00 */
[----:B------:R-:W-:Y:S01]  /*a3e0*/  LOP3.LUT R3, R10, R3, RZ, 0xc0, !PT ;  /* 0x000000030a037212 */ /* 0x000fe200078ec0ff */
[----:B------:R-:W-:Y:S02]  /*a3f0*/  IMAD R19, R24, R0, R19 ;  /* 0x0000000018137224 */ /* 0x000fe400078e0213 */
[----:B0-----:R-:W-:-:S04]  /*a400*/  IMAD R0, R2, R25, R13 ;  /* 0x0000001902007224 */ /* 0x001fc800078e020d */
[----:B------:R-:W-:Y:S01]  /*a410*/  IMAD R2, R0, R14, R3 ;  /* 0x0000000e00027224 */ /* 0x000fe200078e0203 */
[----:B----4-:R-:W-:Y:S01]  /*a420*/  ISETP.NE.AND P0, PT, R4, 0x1, PT ;  /* 0x000000010400780c */ /* 0x010fe20003f05270 */
[----:B------:R-:W-:-:S05]  /*a430*/  IMAD.MOV.U32 R4, RZ, RZ, 0x1 ;  /* 0x00000001ff047424 */ /* 0x000fca00078e00ff */
[----:B------:R-:W-:-:S07]  /*a440*/  PRMT R0, R4, 0x7610, R0 ;  /* 0x0000761004007816 */ /* 0x000fce0000000000 */
[----:B------:R-:W-:-:S04]  /*a450*/  @P0 IMAD R22, R15, R12, R20 ;  /* 0x0000000c0f160224 */ /* 0x000fc800078e0214 */
[----:B------:R-:W-:-:S05]  /*a460*/  IMAD R19, R19, R28, R22 ;  /* 0x0000001c13137224 */ /* 0x000fca00078e0216 */
[----:B------:R-:W-:Y:S02]  /*a470*/  SEL R22, R2, R19, !P0 ;  /* 0x0000001302167207 */ /* 0x000fe40004000000 */
[----:B------:R-:W-:Y:S01]  /*a480*/  SEL R19, R19, R2, !P0 ;  /* 0x0000000213137207 */ /* 0x000fe20004000000 */
[----:B------:R-:W-:-:S07]  /*a490*/  IMAD.MOV.U32 R2, RZ, RZ, R11 ;  /* 0x000000ffff027224 */ /* 0x000fce00078e000b */
.L_x_292:
[----:B------:R-:W-:Y:S02]  /*a4a0*/  LOP3.LUT P0, RZ, R0, 0xff, RZ, 0xc0, !PT ;  /* 0x000000ff00ff7812 */ /* 0x000fe4000780c0ff */
[----:B------:R-:W-:-:S11]  /*a4b0*/  LOP3.LUT R175, R175, 0x1, RZ, 0x3c, !PT ;  /* 0x00000001afaf7812 */ /* 0x000fd600078e3cff */
[----:B------:R-:W-:Y:S05]  /*a4c0*/  @P0 BRA `(.L_x_295) ;  /* 0xffffff7000b40947 */ /* 0x000fea000383ffff */
[----:B------:R-:W-:Y:S05]  /*a4d0*/  EXIT ;  /* 0x000000000000794d */ /* 0x000fea0003800000 */
.L_x_18:
[----:B------:R-:W-:-:S08]  /*a4e0*/  ISETP.NE.AND P0, PT, R5, RZ, PT ;  /* 0x000000ff0500720c */ /* 0x000fd00003f05270 */
[----:B0-----:R-:W0:-:S00]  /*a4f0*/  USETMAXREG.DEALLOC.CTAPOOL 0x28 ;  /* 0x00000028000079c8 */ /* 0x001e0000080e0500 */
[----:B------:R-:W-:Y:S05]  /*a500*/  @P0 EXIT ;  /* 0x000000000000094d */ /* 0x000fea0003800000 */
[----:B0-----:R-:W-:Y:S01]  /*a510*/  LOP3.LUT P0, RZ, R8, 0xff, RZ, 0xc0, !PT ;  /* 0x000000ff08ff7812 */ /* 0x001fe2000780c0ff */
[----:B------:R-:W-:Y:S02]  /*a520*/  IMAD.MOV.U32 R0, RZ, RZ, 0x1 ;  /* 0x00000001ff007424 */ /* 0x000fe400078e00ff */
[----:B------:R-:W-:-:S10]  /*a530*/  IMAD.MOV.U32 R8, RZ, RZ, RZ ;  /* 0x000000ffff087224 */ /* 0x000fd400078e00ff */
[----:B------:R-:W-:Y:S05]  /*a540*/  @!P0 BRA `(.L_x_296) ;  /* 0x0000000c003c8947 */ /* 0x000fea0003800000 */
[----:B------:R-:W0:Y:S01]  /*a550*/  S2R R7, SR_CgaCtaId ;  /* 0x0000000000077919 */ /* 0x000e220000008800 */
[----:B------:R-:W-:Y:S01]  /*a560*/  LOP3.LUT P0, RZ, R4, 0x1f, RZ, 0xc0, !PT ;  /* 0x0000001f04ff7812 */ /* 0x000fe2000780c0ff */
[----:B------:R-:W-:Y:S01]  /*a570*/  ULDC UR5, c[0x0][0x658] ;  /* 0x0001960000057ab9 */ /* 0x000fe20000000800 */
[----:B------:R-:W-:Y:S01]  /*a580*/  UMOV UR6, 0xffffffff ;  /* 0xffffffff00067882 */ /* 0x000fe20000000000 */
[----:B------:R-:W-:Y:S01]  /*a590*/  BSSY B0, `(.L_x_296) ;  /* 0x00000ca000007945 */ /* 0x000fe20003800000 */
[----:B------:R-:W-:Y:S01]  /*a5a0*/  USHF.L.U32 UR6, UR6, UR5, URZ ;  /* 0x0000000506067299 */ /* 0x000fe2000800063f */
[C---:B------:R-:W-:Y:S01]  /*a5b0*/  ISETP.NE.AND P2, PT, R3.reuse, RZ, PT ;  /* 0x000000ff0300720c */ /* 0x040fe20003f45270 */
[----:B------:R-:W-:Y:S01]  /*a5c0*/  IMAD.MOV.U32 R9, RZ, RZ, 0x1 ;  /* 0x00000001ff097424 */ /* 0x000fe200078e00ff */
[----:B------:R-:W-:Y:S01]  /*a5d0*/  ISETP.NE.OR P0, PT, R3, RZ, !P0 ;  /* 0x000000ff0300720c */ /* 0x000fe20004705670 */
[----:B------:R-:W-:Y:S01]  /*a5e0*/  IMAD.MOV.U32 R0, RZ, RZ, 0x1 ;  /* 0x00000001ff007424 */ /* 0x000fe200078e00ff */
[----:B------:R-:W-:Y:S01]  /*a5f0*/  LOP3.LUT R6, R16, 0x2, RZ, 0xfc, !PT ;  /* 0x0000000210067812 */ /* 0x000fe200078efcff */
[----:B------:R-:W-:Y:S01]  /*a600*/  IMAD.MOV.U32 R8, RZ, RZ, RZ ;  /* 0x000000ffff087224 */ /* 0x000fe200078e00ff */
[----:B------:R-:W-:Y:S01]  /*a610*/  ULDC UR4, c[0x0][0x600] ;  /* 0x0001800000047ab9 */ /* 0x000fe20000000800 */
[----:B------:R-:W-:Y:S01]  /*a620*/  UMOV UR7, 0x1 ;  /* 0x0000000100077882 */ /* 0x000fe20000000000 */
[----:B------:R-:W-:-:S02]  /*a630*/  UIADD3 UR19, UR40, 0x1, URZ ;  /* 0x0000000128137890 */ /* 0x000fc4000fffe03f */
[----:B------:R-:W-:Y:S02]  /*a640*/  UIADD3 UR15, UR4, -0x1, URZ ;  /* 0xffffffff040f7890 */ /* 0x000fe4000fffe03f */
[----:B------:R-:W-:Y:S02]  /*a650*/  USHF.L.U32 UR17, UR7, UR5, URZ ;  /* 0x0000000507117299 */ /* 0x000fe4000800063f */
[----:B------:R-:W-:Y:S01]  /*a660*/  ULOP3.LUT UR16, URZ, UR6, URZ, 0x33, !UPT ;  /* 0x000000063f107292 */ /* 0x000fe2000f8e333f */
[----:B------:R-:W-:Y:S01]  /*a670*/  ULDC.64 UR20, c[0x0][0x198] ;  /* 0x0000660000147ab9 */ /* 0x000fe20000000a00 */
[C---:B0-----:R-:W-:Y:S02]  /*a680*/  IMAD.SHL.U32 R10, R7.reuse, 0x80, RZ ;  /* 0x00000080070a7824 */ /* 0x041fe400078e00ff */
[----:B------:R-:W-:-:S03]  /*a690*/  IMAD.SHL.U32 R7, R7, 0x1000, RZ ;  /* 0x0000100007077824 */ /* 0x000fc600078e00ff */
[----:B------:R-:W-:Y:S02]  /*a6a0*/  LOP3.LUT R10, R10, 0x80, RZ, 0xc0, !PT ;  /* 0x000000800a0a7812 */ /* 0x000fe400078ec0ff */
[----:B------:R-:W-:-:S07]  /*a6b0*/  LOP3.LUT R7, R7, 0x1000, RZ, 0xc0, !PT ;  /* 0x0000100007077812 */ /* 0x000fce00078ec0ff */
.L_x_308:
[----:B------:R-:W-:-:S03]  /*a6c0*/  UMOV UR4, 0xffffffff ;  /* 0xffffffff00047882 */ /* 0x000fc60000000000 */
[----:B------:R-:W-:Y:S05]  /*a6d0*/  BRA.DIV UR4, `(.L_x_297) ;  /* 0x0000001204e87947 */ /* 0x000fea000b800000 */
[----:B------:R-:W-:-:S13]  /*a6e0*/  ELECT P6, URZ, PT ;  /* 0x00000000003f782f */ /* 0x000fda00038c0000 */
.L_x_328:
[----:B------:R-:W0:Y:S01]  /*a6f0*/  LDC R3, c[0x0][0x28c] ;  /* 0x0000a300ff037b82 */ /* 0x000e220000000800 */
[----:B------:R-:W-:Y:S01]  /*a700*/  BSSY B1, `(.L_x_298) ;  /* 0x0000039000017945 */ /* 0x000fe20003800000 */
[----:B0-----:R-:W-:-:S13]  /*a710*/  ISETP.LT.OR P6, PT, R3, 0x1, !P6 ;  /* 0x000000010300780c */ /* 0x001fda00077c1670 */
[----:B------:R-:W-:Y:S05]  /*a720*/  @P6 BRA `(.L_x_299) ;  /* 0x0000000000d86947 */ /* 0x000fea0003800000 */
[----:B------:R-:W-:Y:S02]  /*a730*/  IMAD R22, R22, 0x100, R10 ;  /* 0x0000010016167824 */ /* 0x000fe400078e020a */
[----:B------:R-:W-:Y:S02]  /*a740*/  IMAD.SHL.U32 R19, R19, 0x40, RZ ;  /* 0x0000004013137824 */ /* 0x000fe400078e00ff */
[----:B------:R-:W-:Y:S02]  /*a750*/  IMAD.MOV.U32 R14, RZ, RZ, RZ ;  /* 0x000000ffff0e7224 */ /* 0x000fe400078e00ff */
[----:B------:R-:W-:Y:S02]  /*a760*/  IMAD.U32 R15, RZ, RZ, UR19 ;  /* 0x00000013ff0f7e24 */ /* 0x000fe4000f8e00ff */
[----:B------:R-:W-:Y:S02]  /*a770*/  IMAD.MOV.U32 R3, RZ, RZ, R0 ;  /* 0x000000ffff037224 */ /* 0x000fe400078e0000 */
[----:B------:R-:W-:-:S07]  /*a780*/  IMAD.MOV.U32 R4, RZ, RZ, R8 ;  /* 0x000000ffff047224 */ /* 0x000fce00078e0008 */
.L_x_303:
[----:B------:R-:W0:Y:S01]  /*a790*/  S2R R12, SR_CgaCtaId ;  /* 0x00000000000c7919 */ /* 0x000e220000008800 */
[----:B------:R-:W-:Y:S01]  /*a7a0*/  MOV R5, 0x400 ;  /* 0x0000040000057802 */ /* 0x000fe20000000f00 */
[----:B------:R-:W1:Y:S03]  /*a7b0*/  @!P2 LDC R11, c[0x0][0x500] ;  /* 0x00014000ff0bab82 */ /* 0x000e660000000800 */
[----:B0-----:R-:W-:Y:S02]  /*a7c0*/  LEA R13, R12, R5, 0x18 ;  /* 0x000000050c0d7211 */ /* 0x001fe400078ec0ff */
[----:B------:R-:W-:-:S03]  /*a7d0*/  SHF.L.U32 R5, R3, 0x1f, RZ ;  /* 0x0000001f03057819 */ /* 0x000fc600000006ff */
[----:B------:R-:W-:-:S04]  /*a7e0*/  IMAD R12, R4, 0x8, R13 ;  /* 0x00000008040c7824 */ /* 0x000fc800078e020d */
[----:B------:R-:W0:Y:S02]  /*a7f0*/  SYNCS.PHASECHK.TRANS64.TRYWAIT P1, [R12+URZ+0x58], R5 ;  /* 0x000058050c0075a7 */ /* 0x000e24000802017f */
[----:B01----:R-:W-:Y:S05]  /*a800*/  @!P1 BRA `(.L_x_300) ;  /* 0x0000001000bc9947 */ /* 0x003fea0003800000 */
.L_x_329:
[----:B0-----:R-:W-:Y:S01]  /*a810*/  PRMT R5, R6, 0x9910, RZ ;  /* 0x0000991006057816 */ /* 0x001fe200000000ff */
[----:B------:R0:W-:Y:S03]  /*a820*/  @!P2 SYNCS.ARRIVE.TRANS64 RZ, [R12+URZ], R11 ;  /* 0x0000000b0cffa9a7 */ /* 0x0001e6000800003f */
[----:B------:R-:W-:-:S13]  /*a830*/  ISETP.NE.AND P1, PT, R5, 0x2, PT ;  /* 0x000000020500780c */ /* 0x000fda0003f25270 */
[----:B0-----:R-:W-:Y:S05]  /*a840*/  @P1 BRA `(.L_x_301) ;  /* 0x0000000000041947 */ /* 0x001fea0003800000 */
[----:B------:R-:W-:Y:S01]  /*a850*/  BPT.TRAP 0x1 ;  /* 0x000000040000795c */ /* 0x000fe20000300000 */
.L_x_301:
[----:B------:R-:W-:Y:S05]  /*a860*/  @P0 BRA `(.L_x_302) ;  /* 0x0000000000040947 */ /* 0x000fea0003800000 */
[----:B------:R-:W-:Y:S01]  /*a870*/  BPT.TRAP 0x1 ;  /* 0x000000040000795c */ /* 0x000fe20000300000 */
.L_x_302:
[----:B------:R-:W-:Y:S01]  /*a880*/  IMAD R5, R4, 0x2000, R7 ;  /* 0x0000200004057824 */ /* 0x000fe200078e0207 */
[----:B------:R-:W-:Y:S01]  /*a890*/  R2UR UR9, R12 ;  /* 0x000000000c0972ca */ /* 0x000fe200000e0000 */
[C-C-:B------:R-:W-:Y:S01]  /*a8a0*/  IMAD R11, R4.reuse, 0x1000, R13.reuse ;  /* 0x00001000040b7824 */ /* 0x140fe200078e020d */
[----:B------:R-:W-:Y:S01]  /*a8b0*/  UIADD3 UR4, UP0, UR20, 0xf0, URZ ;  /* 0x000000f014047890 */ /* 0x000fe2000ff1e03f */
[----:B------:R-:W-:Y:S01]  /*a8c0*/  IMAD R5, R5, 0x2, R13 ;  /* 0x0000000205057824 */ /* 0x000fe200078e020d */
[----:B------:R-:W-:Y:S01]  /*a8d0*/  R2UR UR11, R19 ;  /* 0x00000000130b72ca */ /* 0x000fe200000e0000 */
[----:B------:R-:W-:Y:S01]  /*a8e0*/  VIADD R15, R15, 0xffffffff ;  /* 0xffffffff0f0f7836 */ /* 0x000fe20000000000 */
[----:B------:R-:W-:Y:S01]  /*a8f0*/  R2UR UR5, R11 ;  /* 0x000000000b0572ca */ /* 0x000fe200000e0000 */
[----:B------:R-:W-:Y:S01]  /*a900*/  UIADD3 UR22, UP1, UR20, 0x1f0, URZ ;  /* 0x000001f014167890 */ /* 0x000fe2000ff3e03f */
[----:B------:R-:W-:Y:S01]  /*a910*/  R2UR UR8, R5 ;  /* 0x00000000050872ca */ /* 0x000fe200000e0000 */
[----:B------:R-:W-:Y:S01]  /*a920*/  VIADD R4, R4, 0x1 ;  /* 0x0000000104047836 */ /* 0x000fe20000000000 */
[----:B------:R-:W-:Y:S01]  /*a930*/  R2UR UR10, R14 ;  /* 0x000000000e0a72ca */ /* 0x000fe200000e0000 */
[----:B------:R-:W-:Y:S01]  /*a940*/  UIADD3.X UR23, URZ, UR21, URZ, UP1, !UPT ;  /* 0x000000153f177290 */ /* 0x000fe20008ffe43f */
[----:B------:R-:W-:Y:S01]  /*a950*/  R2UR UR12, R2 ;  /* 0x00000000020c72ca */ /* 0x000fe200000e0000 */
[----:B------:R-:W-:Y:S01]  /*a960*/  UMOV UR6, 0x0 ;  /* 0x0000000000067882 */ /* 0x000fe20000000000 */
[----:B------:R-:W-:Y:S01]  /*a970*/  R2UR UR18, R22 ;  /* 0x00000000161272ca */ /* 0x000fe200000e0000 */
[----:B------:R-:W-:Y:S01]  /*a980*/  UMOV UR7, 0x10000000 ;  /* 0x1000000000077882 */ /* 0x000fe20000000000 */
[----:B------:R-:W-:Y:S01]  /*a990*/  ISETP.GT.AND P3, PT, R15, 0x1, PT ;  /* 0x000000010f00780c */ /* 0x000fe20003f64270 */
[----:B------:R-:W-:Y:S01]  /*a9a0*/  UMOV UR24, 0x30000 ;  /* 0x0003000000187882 */ /* 0x000fe20000000000 */
[----:B------:R-:W-:Y:S01]  /*a9b0*/  ISETP.NE.AND P1, PT, R4, 0xb, PT ;  /* 0x0000000b0400780c */ /* 0x000fe20003f25270 */
[----:B------:R-:W-:Y:S01]  /*a9c0*/  UIADD3 UR13, UR5, 0x180, URZ ;  /* 0x00000180050d7890 */ /* 0x000fe2000fffe03f */
[----:B------:R-:W-:Y:S01]  /*a9d0*/  VIADD R14, R14, 0x20 ;  /* 0x000000200e0e7836 */ /* 0x000fe20000000000 */
[----:B------:R-:W-:Y:S01]  /*a9e0*/  UIADD3.X UR5, URZ, UR21, URZ, UP0, !UPT ;  /* 0x000000153f057290 */ /* 0x000fe200087fe43f */
[----:B------:R-:W-:Y:S01]  /*a9f0*/  SEL R12, RZ, 0x1, P1 ;  /* 0x00000001ff0c7807 */ /* 0x000fe20000800000 */
[----:B------:R-:W-:Y:S01]  /*aa00*/  UIADD3 UR14, UR8, 0xb180, URZ ;  /* 0x0000b180080e7890 */ /* 0x000fe2000fffe03f */
[----:B------:R-:W-:-:S02]  /*aa10*/  SEL R4, R4, RZ, P1 ;  /* 0x000000ff04047207 */ /* 0x000fc40000800000 */
[----:B------:R-:W-:Y:S01]  /*aa20*/  UMOV UR8, UR13 ;  /* 0x0000000d00087c82 */ /* 0x000fe20008000000 */
[----:B------:R-:W-:-:S03]  /*aa30*/  LOP3.LUT R3, R3, R12, RZ, 0x3c, !PT ;  /* 0x0000000c03037212 */ /* 0x000fc600078e3cff */
[----:B------:R0:W-:Y:S02]  /*aa40*/  UTMALDG.3D [UR8], [UR4], desc[UR6] ;  /* 0x00000608040075b4 */ /* 0x0001e40008011000 */
[----:B0-----:R-:W-:Y:S01]  /*aa50*/  UMOV UR8, UR14 ;  /* 0x0000000e00087c82 */ /* 0x001fe20008000000 */
[----:B------:R-:W-:Y:S02]  /*aa60*/  UMOV UR11, UR18 ;  /* 0x00000012000b7c82 */ /* 0x000fe40008000000 */
[----:B------:R0:W-:Y:S02]  /*aa70*/  UTMALDG.3D.MULTICAST [UR8], [UR22], UR24, desc[UR6] ;  /* 0x00000608160073b4 */ /* 0x0001e40008011818 */
[----:B0-----:R-:W-:Y:S05]  /*aa80*/  @P3 BRA `(.L_x_303) ;  /* 0xfffffffc00403947 */ /* 0x001fea000383ffff */
.L_x_299:
[----:B------:R-:W-:Y:S05]  /*aa90*/  BSYNC B1 ;  /* 0x0000000000017941 */ /* 0x000fea0003800000 */
.L_x_298:
[----:B------:R-:W2:Y:S01]  /*aaa0*/  LDL.64 R12, [R1] ;  /* 0x00000000010c7983 */ /* 0x000ea20000100a00 */
[----:B------:R-:W-:Y:S01]  /*aab0*/  LOP3.LUT P4, RZ, R9, 0xff, RZ, 0xc0, !PT ;  /* 0x000000ff09ff7812 */ /* 0x000fe2000788c0ff */
[----:B------:R-:W-:Y:S01]  /*aac0*/  VIADD R8, R8, UR40 ;  /* 0x0000002808087c36 */ /* 0x000fe20008000000 */
[----:B------:R-:W-:Y:S01]  /*aad0*/  ULDC.64 UR4, c[0x0][0x650] ;  /* 0x0001940000047ab9 */ /* 0x000fe20000000a00 */
[----:B------:R-:W-:Y:S01]  /*aae0*/  IMAD.U32 R5, RZ, RZ, UR40 ;  /* 0x00000028ff057e24 */ /* 0x000fe2000f8e00ff */
[----:B------:R-:W-:Y:S01]  /*aaf0*/  UISETP.GE.U32.AND UP0, UPT, UR40, 0xb, UPT ;  /* 0x0000000b2800788c */ /* 0x000fe2000bf06070 */
[----:B------:R-:W-:Y:S01]  /*ab00*/  BSSY B1, `(.L_x_304) ;  /* 0x0000070000017945 */ /* 0x000fe20003800000 */
[----:B------:R-:W-:Y:S01]  /*ab10*/  ISETP.GT.U32.AND P1, PT, R8, 0xa, PT ;  /* 0x0000000a0800780c */ /* 0x000fe20003f24070 */
[----:B------:R-:W-:Y:S01]  /*ab20*/  IMAD.MOV.U32 R19, RZ, RZ, -0x1 ;  /* 0xffffffffff137424 */ /* 0x000fe200078e00ff */
[----:B------:R-:W-:Y:S01]  /*ab30*/  PRMT R9, RZ, 0x7610, R9 ;  /* 0x00007610ff097816 */ /* 0x000fe20000000009 */
[----:B------:R-:W-:Y:S01]  /*ab40*/  IMAD.MOV.U32 R22, RZ, RZ, -0x1 ;  /* 0xffffffffff167424 */ /* 0x000fe200078e00ff */
[----:B------:R-:W-:-:S02]  /*ab50*/  ISETP.LT.U32.AND P1, PT, R5, 0xb, P1 ;  /* 0x0000000b0500780c */ /* 0x000fc40000f21070 */
[----:B------:R-:W-:Y:S01]  /*ab60*/  PLOP3.LUT P3, PT, PT, PT, UP0, 0x80, 0x0 ;  /* 0x000000000000781c */ /* 0x000fe20003f6f008 */
[----:B------:R-:W0:Y:S01]  /*ab70*/  @P4 S2R R3, SR_CgaCtaId ;  /* 0x0000000000034919 */ /* 0x000e220000008800 */
[----:B------:R-:W-:-:S04]  /*ab80*/  @P4 MOV R2, 0x400 ;  /* 0x0000040000024802 */ /* 0x000fc80000000f00 */
[----:B0-----:R-:W-:Y:S01]  /*ab90*/  @P4 LEA R4, R3, R2, 0x18 ;  /* 0x0000000203044211 */ /* 0x001fe200078ec0ff */
[----:B------:R-:W-:-:S03]  /*aba0*/  IMAD.WIDE.U32 R2, R8, -0x45d1745d, RZ ;  /* 0xba2e8ba308027825 */ /* 0x000fc600078e00ff */
[----:B------:R0:W-:Y:S01]  /*abb0*/  @P4 SYNCS.ARRIVE.TRANS64.A1T0 RZ, [R4+URZ+0xe8], RZ ;  /* 0x0000e8ff04ff49a7 */ /* 0x0001e2000810003f */
[----:B------:R-:W-:Y:S01]  /*abc0*/  IMAD.MOV.U32 R2, RZ, RZ, -0x1 ;  /* 0xffffffffff027424 */ /* 0x000fe200078e00ff */
[----:B------:R-:W-:Y:S02]  /*abd0*/  SHF.R.U32.HI R5, RZ, 0x3, R3 ;  /* 0x00000003ff057819 */ /* 0x000fe40000011603 */
[----:B------:R-:W-:-:S03]  /*abe0*/  SEL R3, RZ, 0x1, !P1 ;  /* 0x00000001ff037807 */ /* 0x000fc60004800000 */
[----:B------:R-:W-:Y:S01]  /*abf0*/  IMAD R8, R5, -0xb, R8 ;  /* 0xfffffff505087824 */ /* 0x000fe200078e0208 */
[----:B------:R-:W-:Y:S02]  /*ac00*/  LOP3.LUT R0, R0, R3, RZ, 0x3c, !PT ;  /* 0x0000000300007212 */ /* 0x000fe400078e3cff */
[----:B------:R-:W-:Y:S02]  /*ac10*/  PRMT R3, RZ, 0x7610, R3 ;  /* 0x00007610ff037816 */ /* 0x000fe40000000003 */
[----:B------:R-:W-:Y:S02]  /*ac20*/  @P3 LOP3.LUT R0, R0, 0x1, R5, 0x78, !PT ;  /* 0x0000000100003812 */ /* 0x000fe400078e7805 */
[----:B--2---:R-:W-:-:S04]  /*ac30*/  IADD3 R18, P4, R18, R12, RZ ;  /* 0x0000000c12127210 */ /* 0x004fc80007f9e0ff */
[----:B------:R-:W-:Y:S01]  /*ac40*/  ISETP.GE.U32.AND P1, PT, R18, UR4, PT ;  /* 0x0000000412007c0c */ /* 0x000fe2000bf26070 */
[----:B------:R-:W-:-:S05]  /*ac50*/  IMAD.X R17, R17, 0x1, R23, P4 ;  /* 0x0000000111117824 */ /* 0x000fca00020e0617 */
[----:B------:R-:W-:-:S13]  /*ac60*/  ISETP.GE.U32.AND.EX P1, PT, R17, UR5, PT, P1 ;  /* 0x0000000511007c0c */ /* 0x000fda000bf26110 */
[----:B0-----:R-:W-:Y:S05]  /*ac70*/  @P1 BRA `(.L_x_305) ;  /* 0x0000000400601947 */ /* 0x001fea0003800000 */
[----:B------:R-:W0:Y:S01]  /*ac80*/  S2R R12, SR_CTAID.X ;  /* 0x00000000000c7919 */ /* 0x000e220000002500 */
[----:B------:R-:W-:Y:S01]  /*ac90*/  ULDC.64 UR4, c[0x0][0x628] ;  /* 0x00018a0000047ab9 */ /* 0x000fe20000000a00 */
[----:B------:R-:W-:Y:S01]  /*aca0*/  ULDC UR7, c[0x0][0x630] ;  /* 0x00018c0000077ab9 */ /* 0x000fe20000000800 */
[----:B------:R-:W-:Y:S01]  /*acb0*/  ISETP.NE.U32.AND P1, PT, RZ, UR4, PT ;  /* 0x00000004ff007c0c */ /* 0x000fe2000bf25070 */
[----:B------:R-:W1:Y:S01]  /*acc0*/  S2R R13, SR_CTAID.Y ;  /* 0x00000000000d7919 */ /* 0x000e620000002600 */
[----:B------:R-:W-:Y:S01]  /*acd0*/  ULDC UR8, c[0x0][0x150] ;  /* 0x0000540000087ab9 */ /* 0x000fe20000000800 */
[----:B------:R-:W-:Y:S01]  /*ace0*/  IMAD.MOV.U32 R2, RZ, RZ, R18 ;  /* 0x000000ffff027224 */ /* 0x000fe200078e0012 */
[----:B------:R-:W-:Y:S01]  /*acf0*/  ISETP.NE.AND.EX P1, PT, RZ, UR5, PT, P1 ;  /* 0x00000005ff007c0c */ /* 0x000fe2000bf25310 */
[----:B------:R-:W-:Y:S01]  /*ad00*/  IMAD.MOV.U32 R3, RZ, RZ, R17 ;  /* 0x000000ffff037224 */ /* 0x000fe200078e0011 */
[----:B0-----:R-:W-:-:S11]  /*ad10*/  I2FP.F32.U32 R14, R12 ;  /* 0x0000000c000e7245 */ /* 0x001fd60000201000 */
[----:B------:R-:W-:Y:S05]  /*ad20*/  @!P1 BRA `(.L_x_306) ;  /* 0x0000000000289947 */ /* 0x000fea0003800000 */
[----:B------:R-:W-:Y:S02]  /*ad30*/  ULDC UR6, c[0x0][0x634] ;  /* 0x00018d0000067ab9 */ /* 0x000fe40000000800 */
[----:B------:R-:W-:-:S05]  /*ad40*/  IADD3 R3, P1, R18, UR6, RZ ;  /* 0x0000000612037c10 */ /* 0x000fca000ff3e0ff */
[----:B------:R-:W-:-:S04]  /*ad50*/  IMAD.X R11, RZ, RZ, R17, P1 ;  /* 0x000000ffff0b7224 */ /* 0x000fc800008e0611 */
[----:B------:R-:W-:-:S04]  /*ad60*/  IMAD.WIDE.U32 R4, R11, UR4, RZ ;  /* 0x000000040b047c25 */ /* 0x000fc8000f8e00ff */
[----:B------:R-:W-:-:S04]  /*ad70*/  IMAD.WIDE.U32 R4, P1, R3, UR5, R4 ;  /* 0x0000000503047c25 */ /* 0x000fc8000f820004 */
[----:B------:R-:W-:-:S04]  /*ad80*/  IMAD.WIDE.U32 R2, R3, UR4, RZ ;  /* 0x0000000403027c25 */ /* 0x000fc8000f8e00ff */
[----:B------:R-:W-:Y:S01]  /*ad90*/  IMAD.MOV.U32 R2, RZ, RZ, R5 ;  /* 0x000000ffff027224 */ /* 0x000fe200078e0005 */
[----:B------:R-:W-:Y:S01]  /*ada0*/  IADD3 RZ, P3, R3, R4, RZ ;  /* 0x0000000403ff7210 */ /* 0x000fe20007f7e0ff */
[----:B------:R-:W-:-:S04]  /*adb0*/  IMAD.X R3, RZ, RZ, RZ, P1 ;  /* 0x000000ffff037224 */ /* 0x000fc800008e06ff */
[----:B------:R-:W-:-:S08]  /*adc0*/  IMAD.WIDE.U32.X R2, R11, UR5, R2, P3 ;  /* 0x000000050b027c25 */ /* 0x000fd000098e0402 */
.L_x_306:
[----:B------:R-:W0:Y:S01]  /*add0*/  LDC R21, c[0x0][0x65c] ;  /* 0x00019700ff157b82 */ /* 0x000e220000000800 */
[--C-:B------:R-:W-:Y:S01]  /*ade0*/  SHF.R.U64 R11, R2, UR7, R3.reuse ;  /* 0x00000007020b7c19 */ /* 0x100fe20008001203 */
[----:B------:R-:W-:Y:S01]  /*adf0*/  FMUL R14, R14, UR8 ;  /* 0x000000080e0e7c20 */ /* 0x000fe20008400000 */
[----:B------:R-:W-:Y:S01]  /*ae00*/  SHF.R.U32.HI R2, RZ, UR7, R3 ;  /* 0x00000007ff027c19 */ /* 0x000fe20008011603 */
[----:B------:R-:W-:Y:S01]  /*ae10*/  ULDC UR6, c[0x0][0x154] ;  /* 0x0000550000067ab9 */ /* 0x000fe20000000800 */
[----:B------:R-:W-:Y:S01]  /*ae20*/  IADD3 R15, P1, RZ, -R11, RZ ;  /* 0x8000000bff0f7210 */ /* 0x000fe20007f3e0ff */
[----:B------:R-:W-:Y:S01]  /*ae30*/  ULDC.64 UR4, c[0x0][0x620] ;  /* 0x0001880000047ab9 */ /* 0x000fe20000000a00 */
[----:B-1----:R-:W-:Y:S01]  /*ae40*/  I2FP.F32.U32 R3, R13 ;  /* 0x0000000d00037245 */ /* 0x002fe20000201000 */
[----:B------:R-:W1:Y:S01]  /*ae50*/  LDC R19, c[0x0][0x144] ;  /* 0x00005100ff137b82 */ /* 0x000e620000000800 */
[----:B------:R-:W2:Y:S01]  /*ae60*/  F2I.U32.TRUNC.NTZ R14, R14 ;  /* 0x0000000e000e7305 */ /* 0x000ea2000020f000 */
[----:B------:R-:W-:-:S02]  /*ae70*/  IMAD.X R2, RZ, RZ, ~R2, P1 ;  /* 0x000000ffff027224 */ /* 0x000fc400008e0e02 */
[----:B------:R-:W-:Y:S01]  /*ae80*/  FMUL R4, R3, UR6 ;  /* 0x0000000603047c20 */ /* 0x000fe20008400000 */
[----:B------:R-:W-:Y:S01]  /*ae90*/  IMAD.MOV.U32 R3, RZ, RZ, R17 ;  /* 0x000000ffff037224 */ /* 0x000fe200078e0011 */
[----:B------:R-:W-:Y:S01]  /*aea0*/  ULDC.64 UR6, c[0x0][0x640] ;  /* 0x0001900000067ab9 */ /* 0x000fe20000000a00 */
[----:B------:R-:W-:Y:S01]  /*aeb0*/  IMAD R2, R2, UR4, RZ ;  /* 0x0000000402027c24 */ /* 0x000fe2000f8e02ff */
[----:B------:R-:W3:Y:S01]  /*aec0*/  LDC R20, c[0x0][0x148] ;  /* 0x00005200ff147b82 */ /* 0x000ee20000000800 */
[----:B------:R-:W-:Y:S01]  /*aed0*/  ISETP.NE.U32.AND P1, PT, RZ, UR6, PT ;  /* 0x00000006ff007c0c */ /* 0x000fe2000bf25070 */
[----:B------:R-:W4:Y:S01]  /*aee0*/  F2I.U32.TRUNC.NTZ R4, R4 ;  /* 0x0000000400047305 */ /* 0x000f22000020f000 */
[----:B------:R-:W-:Y:S02]  /*aef0*/  IMAD R5, R15, UR5, R2 ;  /* 0x000000050f057c24 */ /* 0x000fe4000f8e0202 */
[----:B------:R-:W-:Y:S01]  /*af00*/  IMAD.MOV.U32 R2, RZ, RZ, R18 ;  /* 0x000000ffff027224 */ /* 0x000fe200078e0012 */
[----:B------:R-:W-:-:S02]  /*af10*/  ISETP.NE.AND.EX P1, PT, RZ, UR7, PT, P1 ;  /* 0x00000007ff007c0c */ /* 0x000fc4000bf25310 */
[----:B0-----:R-:W-:Y:S01]  /*af20*/  ISETP.NE.AND P4, PT, R21, 0x1, PT ;  /* 0x000000011500780c */ /* 0x001fe20003f85270 */
[----:B------:R-:W-:Y:S01]  /*af30*/  IMAD.WIDE.U32 R2, R15, UR4, R2 ;  /* 0x000000040f027c25 */ /* 0x000fe2000f8e0002 */
[----:B------:R-:W-:-:S03]  /*af40*/  ULDC UR4, c[0x0][0x618] ;  /* 0x0001860000047ab9 */ /* 0x000fc60000000800 */
[----:B--2---:R-:W-:Y:S02]  /*af50*/  IMAD.MOV R14, RZ, RZ, -R14 ;  /* 0x000000ffff0e7224 */ /* 0x004fe400078e0a0e */
[----:B------:R-:W-:Y:S02]  /*af60*/  IMAD.IADD R3, R3, 0x1, R5 ;  /* 0x0000000103037824 */ /* 0x000fe400078e0205 */
[----:B-1----:R-:W-:-:S03]  /*af70*/  IMAD R12, R19, R14, R12 ;  /* 0x0000000e130c7224 */ /* 0x002fc600078e020c */
[--C-:B------:R-:W-:Y:S01]  /*af80*/  SHF.R.U64 R14, R2, UR4, R3.reuse ;  /* 0x00000004020e7c19 */ /* 0x100fe20008001203 */
[----:B----4-:R-:W-:Y:S01]  /*af90*/  IMAD.MOV R2, RZ, RZ, -R4 ;  /* 0x000000ffff027224 */ /* 0x010fe200078e0a04 */
[----:B------:R-:W-:Y:S01]  /*afa0*/  SHF.R.U32.HI R3, RZ, UR4, R3 ;  /* 0x00000004ff037c19 */ /* 0x000fe20008011603 */
[----:B------:R-:W-:Y:S02]  /*afb0*/  ULDC UR4, c[0x0][0x608] ;  /* 0x0001820000047ab9 */ /* 0x000fe40000000800 */
[----:B---3--:R-:W-:Y:S01]  /*afc0*/  @P4 IMAD R12, R20, R2, R13 ;  /* 0x00000002140c4224 */ /* 0x008fe200078e020d */
[--C-:B------:R-:W-:Y:S02]  /*afd0*/  SHF.R.U64 R19, R14, UR4, R3.reuse ;  /* 0x000000040e137c19 */ /* 0x100fe40008001203 */
[----:B------:R-:W-:Y:S01]  /*afe0*/  SHF.R.U32.HI R2, RZ, UR4, R3 ;  /* 0x00000004ff027c19 */ /* 0x000fe20008011603 */
[----:B------:R-:W-:-:S03]  /*aff0*/  ULDC UR4, c[0x0][0x658] ;  /* 0x0001960000047ab9 */ /* 0x000fc60000000800 */
[--C-:B------:R-:W-:Y:S02]  /*b000*/  SHF.R.U64 R13, R19, UR4, R2.reuse ;  /* 0x00000004130d7c19 */ /* 0x100fe40008001202 */
[----:B------:R-:W-:-:S03]  /*b010*/  SHF.R.U32.HI R2, RZ, UR4, R2 ;  /* 0x00000004ff027c19 */ /* 0x000fc60008011602 */
[----:B------:R-:W-:Y:S02]  /*b020*/  IMAD.MOV.U32 R4, RZ, RZ, R13 ;  /* 0x000000ffff047224 */ /* 0x000fe400078e000d */
[----:B------:R-:W-:Y:S01]  /*b030*/  IMAD.MOV.U32 R3, RZ, RZ, R2 ;  /* 0x000000ffff037224 */ /* 0x000fe200078e0002 */
[----:B------:R-:W-:Y:S06]  /*b040*/  @!P1 BRA `(.L_x_307) ;  /* 0x00000000002c9947 */ /* 0x000fec0003800000 */
        /* <DEDUP_REMOVED lines=9> */
[----:B------:R-:W-:-:S04]  /*b0e0*/  IMAD.WIDE.U32.X R2, R15, UR7, R2, P3 ;  /* 0x000000070f027c25 */ /* 0x000fc800098e0402 */
[----:B------:R-:W-:-:S07]  /*b0f0*/  IMAD.MOV.U32 R4, RZ, RZ, R2 ;  /* 0x000000ffff047224 */ /* 0x000fce00078e0002 */
.L_x_307:
[----:B------:R-:W-:Y:S01]  /*b100*/  ULDC UR4, c[0x0][0x648] ;  /* 0x0001920000047ab9 */ /* 0x000fe20000000800 */
[----:B------:R-:W-:Y:S01]  /*b110*/  LOP3.LUT R2, R19, UR16, RZ, 0xc0, !PT ;  /* 0x0000001013027c12 */ /* 0x000fe2000f8ec0ff */
[----:B------:R-:W-:Y:S01]  /*b120*/  ULDC UR5, c[0x0][0x610] ;  /* 0x0001840000057ab9 */ /* 0x000fe20000000800 */
[----:B------:R-:W-:Y:S01]  /*b130*/  SHF.R.U64 R3, R4, UR4, R3 ;  /* 0x0000000404037c19 */ /* 0x000fe20008001203 */
[----:B------:R-:W-:Y:S01]  /*b140*/  ULDC UR4, c[0x0][0x638] ;  /* 0x00018e0000047ab9 */ /* 0x000fe20000000800 */
[----:B------:R-:W-:-:S03]  /*b150*/  LOP3.LUT R14, R14, UR15, RZ, 0xc0, !PT ;  /* 0x0000000f0e0e7c12 */ /* 0x000fc6000f8ec0ff */
[----:B------:R-:W-:Y:S02]  /*b160*/  IMAD.MOV R4, RZ, RZ, -R3 ;  /* 0x000000ffff047224 */ /* 0x000fe400078e0a03 */
[----:B------:R-:W-:Y:S02]  /*b170*/  IMAD R3, R3, UR17, R2 ;  /* 0x0000001103037c24 */ /* 0x000fe4000f8e0202 */
[----:B------:R-:W-:Y:S01]  /*b180*/  IMAD R13, R4, UR4, R13 ;  /* 0x00000004040d7c24 */ /* 0x000fe2000f8e020d */
[----:B------:R-:W-:Y:S01]  /*b190*/  ULDC UR4, c[0x0][0x600] ;  /* 0x0001800000047ab9 */ /* 0x000fe20000000800 */
[----:B------:R-:W-:Y:S02]  /*b1a0*/  IMAD R12, R3, UR5, R12 ;  /* 0x00000005030c7c24 */ /* 0x000fe4000f8e020c */
[----:B------:R-:W-:Y:S02]  /*b1b0*/  IMAD R13, R13, UR4, R14 ;  /* 0x000000040d0d7c24 */ /* 0x000fe4000f8e020e */
[----:B------:R-:W-:-:S02]  /*b1c0*/  IMAD.MOV.U32 R3, RZ, RZ, 0x1 ;  /* 0x00000001ff037424 */ /* 0x000fc400078e00ff */
[----:B------:R-:W-:Y:S01]  /*b1d0*/  IMAD.MOV.U32 R2, RZ, RZ, R11 ;  /* 0x000000ffff027224 */ /* 0x000fe200078e000b */
[----:B------:R-:W-:Y:S02]  /*b1e0*/  SEL R22, R13, R12, !P4 ;  /* 0x0000000c0d167207 */ /* 0x000fe40006000000 */
[----:B------:R-:W-:-:S07]  /*b1f0*/  SEL R19, R12, R13, !P4 ;  /* 0x0000000d0c137207 */ /* 0x000fce0006000000 */
.L_x_305:
[----:B------:R-:W-:Y:S05]  /*b200*/  BSYNC B1 ;  /* 0x0000000000017941 */ /* 0x000fea0003800000 */
.L_x_304:
[----:B------:R-:W-:-:S13]  /*b210*/  LOP3.LUT P1, RZ, R3, 0xff, RZ, 0xc0, !PT ;  /* 0x000000ff03ff7812 */ /* 0x000fda000782c0ff */
[----:B------:R-:W-:Y:S05]  /*b220*/  @P1 BRA `(.L_x_308) ;  /* 0xfffffff400241947 */ /* 0x000fea000383ffff */
[----:B------:R-:W-:Y:S05]  /*b230*/  BSYNC B0 ;  /* 0x0000000000007941 */ /* 0x000fea0003800000 */
.L_x_296:
[----:B------:R-:W-:-:S03]  /*b240*/  UMOV UR4, 0xffffffff ;  /* 0xffffffff00047882 */ /* 0x000fc60000000000 */
[----:B------:R-:W-:Y:S05]  /*b250*/  BRA.DIV UR4, `(.L_x_309) ;  /* 0x0000000a043c7947 */ /* 0x000fea000b800000 */
[----:B------:R-:W-:-:S13]  /*b260*/  ELECT P6, URZ, PT ;  /* 0x00000000003f782f */ /* 0x000fda00038c0000 */
.L_x_332:
[----:B------:R-:W-:Y:S04]  /*b270*/  BSSY B0, `(.L_x_310) ;  /* 0x000006a000007945 */ /* 0x000fe80003800000 */
[----:B------:R-:W-:Y:S05]  /*b280*/  @!P6 BRA `(.L_x_311) ;  /* 0x0000000400a0e947 */ /* 0x000fea0003800000 */
[----:B------:R-:W-:-:S04]  /*b290*/  LOP3.LUT R16, R16, 0x2, RZ, 0xfc, !PT ;  /* 0x0000000210107812 */ /* 0x000fc800078efcff */
[----:B------:R-:W-:-:S13]  /*b2a0*/  ISETP.NE.AND P0, PT, R16, 0x3, PT ;  /* 0x000000031000780c */ /* 0x000fda0003f05270 */
[----:B------:R-:W-:Y:S05]  /*b2b0*/  @!P0 BRA `(.L_x_312) ;  /* 0x0000000000048947 */ /* 0x000fea0003800000 */
[----:B------:R-:W-:Y:S01]  /*b2c0*/  BPT.TRAP 0x1 ;  /* 0x000000040000795c */ /* 0x000fe20000300000 */
.L_x_312:
[----:B------:R-:W0:Y:S01]  /*b2d0*/  S2R R3, SR_CgaCtaId ;  /* 0x0000000000037919 */ /* 0x000e220000008800 */
[----:B------:R-:W-:-:S04]  /*b2e0*/  MOV R2, 0x400 ;  /* 0x0000040000027802 */ /* 0x000fc80000000f00 */
[----:B0-----:R-:W-:Y:S02]  /*b2f0*/  LEA R3, R3, R2, 0x18 ;  /* 0x0000000203037211 */ /* 0x001fe400078ec0ff */
[----:B------:R-:W-:-:S03]  /*b300*/  SHF.L.U32 R2, R0, 0x1f, RZ ;  /* 0x0000001f00027819 */ /* 0x000fc600000006ff */
[----:B------:R-:W-:-:S04]  /*b310*/  VIADD R3, R3, 0x58 ;  /* 0x0000005803037836 */ /* 0x000fc80000000000 */
[C---:B------:R-:W-:Y:S02]  /*b320*/  IMAD R7, R8.reuse, 0x8, R3 ;  /* 0x0000000808077824 */ /* 0x040fe400078e0203 */
[----:B------:R-:W-:Y:S02]  /*b330*/  VIADD R8, R8, 0x1 ;  /* 0x0000000108087836 */ /* 0x000fe40000000000 */
[----:B------:R-:W0:Y:S03]  /*b340*/  SYNCS.PHASECHK.TRANS64.TRYWAIT P0, [R7+URZ], R2 ;  /* 0x00000002070075a7 */ /* 0x000e26000800017f */
[----:B------:R-:W-:-:S04]  /*b350*/  ISETP.NE.AND P1, PT, R8, 0xb, PT ;  /* 0x0000000b0800780c */ /* 0x000fc80003f25270 */
[----:B------:R-:W-:Y:S02]  /*b360*/  SEL R5, RZ, 0x1, P1 ;  /* 0x00000001ff057807 */ /* 0x000fe40000800000 */
[----:B------:R-:W-:Y:S02]  /*b370*/  SEL R8, R8, RZ, P1 ;  /* 0x000000ff08087207 */ /* 0x000fe40000800000 */
[----:B------:R-:W-:-:S03]  /*b380*/  LOP3.LUT R5, R0, R5, RZ, 0x3c, !PT ;  /* 0x0000000500057212 */ /* 0x000fc600078e3cff */
[----:B------:R-:W-:Y:S01]  /*b390*/  IMAD R9, R8, 0x8, R3 ;  /* 0x0000000808097824 */ /* 0x000fe200078e0203 */
[----:B------:R-:W-:Y:S01]  /*b3a0*/  SHF.L.U32 R4, R5, 0x1f, RZ ;  /* 0x0000001f05047819 */ /* 0x000fe200000006ff */
[----:B0-----:R-:W-:Y:S06]  /*b3b0*/  @!P0 BRA `(.L_x_313) ;  /* 0x0000000800048947 */ /* 0x001fec0003800000 */
.L_x_333:
[----:B------:R-:W1:Y:S01]  /*b3c0*/  SYNCS.PHASECHK.TRANS64.TRYWAIT P0, [R9+URZ], R4 ;  /* 0x00000004090075a7 */ /* 0x000e62000800017f */
[----:B------:R-:W-:-:S05]  /*b3d0*/  VIADD R0, R8, 0x1 ;  /* 0x0000000108007836 */ /* 0x000fca0000000000 */
[----:B------:R-:W-:-:S04]  /*b3e0*/  ISETP.NE.AND P1, PT, R0, 0xb, PT ;  /* 0x0000000b0000780c */ /* 0x000fc80003f25270 */
[----:B0-----:R-:W-:Y:S02]  /*b3f0*/  SEL R2, RZ, 0x1, P1 ;  /* 0x00000001ff027807 */ /* 0x001fe40000800000 */
[----:B------:R-:W-:Y:S02]  /*b400*/  SEL R0, R0, RZ, P1 ;  /* 0x000000ff00007207 */ /* 0x000fe40000800000 */
[----:B------:R-:W-:-:S03]  /*b410*/  LOP3.LUT R7, R5, R2, RZ, 0x3c, !PT ;  /* 0x0000000205077212 */ /* 0x000fc600078e3cff */
[----:B------:R-:W-:Y:S01]  /*b420*/  IMAD R6, R0, 0x8, R3 ;  /* 0x0000000800067824 */ /* 0x000fe200078e0203 */
[----:B------:R-:W-:Y:S01]  /*b430*/  SHF.L.U32 R5, R7, 0x1f, RZ ;  /* 0x0000001f07057819 */ /* 0x000fe200000006ff */
[----:B-1----:R-:W-:Y:S06]  /*b440*/  @!P0 BRA `(.L_x_314) ;  /* 0x0000000400f48947 */ /* 0x002fec0003800000 */
.L_x_334:
[----:B------:R-:W1:Y:S01]  /*b450*/  SYNCS.PHASECHK.TRANS64.TRYWAIT P0, [R6+URZ], R5 ;  /* 0x00000005060075a7 */ /* 0x000e62000800017f */
[----:B------:R-:W-:-:S05]  /*b460*/  VIADD R0, R0, 0x1 ;  /* 0x0000000100007836 */ /* 0x000fca0000000000 */
[----:B------:R-:W-:-:S04]  /*b470*/  ISETP.NE.AND P1, PT, R0, 0xb, PT ;  /* 0x0000000b0000780c */ /* 0x000fc80003f25270 */
[----:B------:R-:W-:Y:S02]  /*b480*/  SEL R2, RZ, 0x1, P1 ;  /* 0x00000001ff027807 */ /* 0x000fe40000800000 */
[----:B------:R-:W-:Y:S02]  /*b490*/  SEL R0, R0, RZ, P1 ;  /* 0x000000ff00007207 */ /* 0x000fe40000800000 */
[----:B------:R-:W-:-:S03]  /*b4a0*/  LOP3.LUT R7, R7, R2, RZ, 0x3c, !PT ;  /* 0x0000000207077212 */ /* 0x000fc600078e3cff */
[----:B0-----:R-:W-:Y:S01]  /*b4b0*/  IMAD R9, R0, 0x8, R3 ;  /* 0x0000000800097824 */ /* 0x001fe200078e0203 */
[----:B------:R-:W-:Y:S01]  /*b4c0*/  SHF.L.U32 R4, R7, 0x1f, RZ ;  /* 0x0000001f07047819 */ /* 0x000fe200000006ff */
[----:B-1----:R-:W-:Y:S06]  /*b4d0*/  @!P0 BRA `(.L_x_315) ;  /* 0x0000000400e48947 */ /* 0x002fec0003800000 */
.L_x_335:
        /* <DEDUP_REMOVED lines=9> */
.L_x_336:
        /* <DEDUP_REMOVED lines=9> */
.L_x_337:
        /* <DEDUP_REMOVED lines=9> */
.L_x_338:
        /* <DEDUP_REMOVED lines=9> */
.L_x_339:
        /* <DEDUP_REMOVED lines=9> */
.L_x_340:
        /* <DEDUP_REMOVED lines=9> */
.L_x_341:
[----:B------:R-:W1:Y:S01]  /*b840*/  SYNCS.PHASECHK.TRANS64.TRYWAIT P0, [R9+URZ], R4 ;  /* 0x00000004090075a7 */ /* 0x000e62000800017f */
[----:B------:R-:W-:-:S05]  /*b850*/  VIADD R0, R0, 0x1 ;  /* 0x0000000100007836 */ /* 0x000fca0000000000 */
[----:B------:R-:W-:-:S04]  /*b860*/  ISETP.NE.AND P1, PT, R0, 0xb, PT ;  /* 0x0000000b0000780c */ /* 0x000fc80003f25270 */
[----:B------:R-:W-:Y:S02]  /*b870*/  SEL R2, RZ, 0x1, P1 ;  /* 0x00000001ff027807 */ /* 0x000fe40000800000 */
[----:B------:R-:W-:Y:S02]  /*b880*/  SEL R0, R0, RZ, P1 ;  /* 0x000000ff00007207 */ /* 0x000fe40000800000 */
[----:B------:R-:W-:Y:S01]  /*b890*/  LOP3.LUT R2, R7, R2, RZ, 0x3c, !PT ;  /* 0x0000000207027212 */ /* 0x000fe200078e3cff */
[----:B-1----:R-:W-:Y:S06]  /*b8a0*/  @!P0 BRA `(.L_x_322) ;  /* 0x00000004007c8947 */ /* 0x002fec0003800000 */
.L_x_342:
[----:B------:R-:W-:Y:S01]  /*b8b0*/  IMAD R3, R0, 0x8, R3 ;  /* 0x0000000800037824 */ /* 0x000fe200078e0203 */
[----:B------:R-:W-:-:S07]  /*b8c0*/  SHF.L.U32 R0, R2, 0x1f, RZ ;  /* 0x0000001f02007819 */ /* 0x000fce00000006ff */
.L_x_323:
[----:B--2---:R2:W3:Y:S02]  /*b8d0*/  SYNCS.PHASECHK.TRANS64.TRYWAIT P0, [R3+URZ], R0 ;  /* 0x00000000030075a7 */ /* 0x0044e4000800017f */
[----:B---3--:R-:W-:Y:S05]  /*b8e0*/  @!P0 NANOSLEEP.SYNCS 0x989680 ;  /* 0x009896800000895d */ /* 0x008fea0003900000 */
[----:B------:R-:W3:Y:S02]  /*b8f0*/  @!P0 SYNCS.PHASECHK.TRANS64 P0, [R3+URZ], R0 ;  /* 0x00000000030085a7 */ /* 0x000ee4000800007f */
[----:B---3--:R-:W-:Y:S05]  /*b900*/  @!P0 BRA `(.L_x_323) ;  /* 0xfffffffc00f08947 */ /* 0x008fea000383ffff */
.L_x_311:
[----:B------:R-:W-:Y:S05]  /*b910*/  BSYNC B0 ;  /* 0x0000000000007941 */ /* 0x000fea0003800000 */
.L_x_310:
[----:B------:R-:W-:Y:S05]  /*b920*/  EXIT ;  /* 0x000000000000794d */ /* 0x000fea0003800000 */
.L_x_20:
[----:B-1----:R1:W2:Y:S02]  /*b930*/  SYNCS.PHASECHK.TRANS64.TRYWAIT P0, [R161+URZ], R0 ;  /* 0x00000000a10075a7 */ /* 0x0022a4000800017f */
[----:B--2---:R-:W-:Y:S05]  /*b940*/  @!P0 NANOSLEEP.SYNCS 0x989680 ;  /* 0x009896800000895d */ /* 0x004fea0003900000 */
[----:B------:R-:W2:Y:S02]  /*b950*/  @!P0 SYNCS.PHASECHK.TRANS64 P0, [R161+URZ], R0 ;  /* 0x00000000a10085a7 */ /* 0x000ea4000800007f */
[----:B--2---:R-:W-:Y:S05]  /*b960*/  @!P0 BRA `(.L_x_20) ;  /* 0xfffffffc00f08947 */ /* 0x004fea000383ffff */
[----:B------:R-:W-:Y:S05]  /*b970*/  BRA `(.L_x_324) ;  /* 0xffffff5c009c7947 */ /* 0x000fea000383ffff */
.L_x_25:
[----:B--2---:R2:W3:Y:S02]  /*b980*/  SYNCS.PHASECHK.TRANS64.TRYWAIT P1, [R3+URZ], R0 ;  /* 0x00000000030075a7 */ /* 0x0044e4000802017f */
[----:B---3--:R-:W-:Y:S05]  /*b990*/  @!P1 NANOSLEEP.SYNCS 0x989680 ;  /* 0x009896800000995d */ /* 0x008fea0003900000 */
[----:B------:R-:W3:Y:S02]  /*b9a0*/  @!P1 SYNCS.PHASECHK.TRANS64 P1, [R3+URZ], R0 ;  /* 0x00000000030095a7 */ /* 0x000ee4000802007f */
[----:B---3--:R-:W-:Y:S05]  /*b9b0*/  @!P1 BRA `(.L_x_25) ;  /* 0xfffffffc00f09947 */ /* 0x008fea000383ffff */
[----:B------:R-:W-:Y:S05]  /*b9c0*/  BRA `(.L_x_24) ;  /* 0xffffff6000087947 */ /* 0x000fea000383ffff */
.L_x_30:
[----:B--2---:R-:W-:-:S04]  /*b9d0*/  IMAD.U32 R5, RZ, RZ, UR4 ;  /* 0x00000004ff057e24 */ /* 0x004fc8000f8e00ff */
[----:B------:R2:W3:Y:S03]  /*b9e0*/  SYNCS.PHASECHK.TRANS64.TRYWAIT P1, [R5+URZ], R4 ;  /* 0x00000004050075a7 */ /* 0x0004e6000802017f */
[----:B---3--:R-:W-:Y:S05]  /*b9f0*/  @!P1 NANOSLEEP.SYNCS 0x989680 ;  /* 0x009896800000995d */ /* 0x008fea0003900000 */
[----:B------:R-:W3:Y:S02]  /*ba00*/  @!P1 SYNCS.PHASECHK.TRANS64 P1, [R5+URZ], R4 ;  /* 0x00000004050095a7 */ /* 0x000ee4000802007f */
[----:B---3--:R-:W-:Y:S05]  /*ba10*/  @!P1 BRA `(.L_x_30) ;  /* 0xfffffffc00ec9947 */ /* 0x008fea000383ffff */
[----:B------:R-:W-:Y:S05]  /*ba20*/  BRA `(.L_x_29) ;  /* 0xffffff60009c7947 */ /* 0x000fea000383ffff */
.L_x_36:
[----:B-1----:R1:W2:Y:S02]  /*ba30*/  SYNCS.PHASECHK.TRANS64.TRYWAIT P0, [R161+URZ+0x10], R0 ;  /* 0x00001000a10075a7 */ /* 0x0022a4000800017f */
[----:B--2---:R-:W-:Y:S05]  /*ba40*/  @!P0 NANOSLEEP.SYNCS 0x989680 ;  /* 0x009896800000895d */ /* 0x004fea0003900000 */
[----:B------:R-:W2:Y:S02]  /*ba50*/  @!P0 SYNCS.PHASECHK.TRANS64 P0, [R161+URZ+0x10], R0 ;  /* 0x00001000a10085a7 */ /* 0x000ea4000800007f */
[----:B--2---:R-:W-:Y:S05]  /*ba60*/  @!P0 BRA `(.L_x_36) ;  /* 0xfffffffc00f08947 */ /* 0x004fea000383ffff */
[----:B------:R-:W-:Y:S05]  /*ba70*/  BRA `(.L_x_325) ;  /* 0xffffff6400ac7947 */ /* 0x000fea000383ffff */
.L_x_297:
[----:B------:R-:W-:Y:S01]  /*ba80*/  BSSY B1, `(.L_x_326) ;  /* 0x0000006000017945 */ /* 0x000fe20003800000 */
[----:B------:R-:W-:-:S07]  /*ba90*/  IMAD.MOV.U32 R15, RZ, RZ, -0x1 ;  /* 0xffffffffff0f7424 */ /* 0x000fce00078e00ff */
[----:B-----5:R-:W-:Y:S05]  /*baa0*/  WARPSYNC.COLLECTIVE R15, `(.L_x_327) ;  /* 0x000000000f0c7348 */ /* 0x020fea0003c00000 */
[----:B------:R-:W-:Y:S02]  /*bab0*/  ELECT P6, UR62, PT ;  /* 0x00000000003e782f */ /* 0x000fe400038c0000 */
[----:B------:R-:W-:Y:S01]  /*bac0*/  MOV R14, UR62 ;  /* 0x0000003e000e7c02 */ /* 0x000fe20008000f00 */
[----:B-----5:R-:W-:Y:S10]  /*bad0*/  ENDCOLLECTIVE ;  /* 0x000000000000791b */ /* 0x020ff40003800000 */
.L_x_327:
[----:B------:R-:W-:Y:S05]  /*bae0*/  BSYNC B1 ;  /* 0x0000000000017941 */ /* 0x000fea0003800000 */
.L_x_326:
[----:B------:R-:W-:Y:S05]  /*baf0*/  BRA `(.L_x_328) ;  /* 0xffffffe800fc7947 */ /* 0x000fea000383ffff */
.L_x_300:
[----:B0-----:R0:W1:Y:S02]  /*bb00*/  SYNCS.PHASECHK.TRANS64.TRYWAIT P1, [R12+URZ+0x58], R5 ;  /* 0x000058050c0075a7 */ /* 0x001064000802017f */
[----:B-1----:R-:W-:Y:S05]  /*bb10*/  @!P1 NANOSLEEP.SYNCS 0x989680 ;  /* 0x009896800000995d */ /* 0x002fea0003900000 */
[----:B------:R-:W1:Y:S02]  /*bb20*/  @!P1 SYNCS.PHASECHK.TRANS64 P1, [R12+URZ+0x58], R5 ;  /* 0x000058050c0095a7 */ /* 0x000e64000802007f */
[----:B-1----:R-:W-:Y:S05]  /*bb30*/  @!P1 BRA `(.L_x_300) ;  /* 0xfffffffc00f09947 */ /* 0x002fea000383ffff */
[----:B------:R-:W-:Y:S05]  /*bb40*/  BRA `(.L_x_329) ;  /* 0xffffffec00307947 */ /* 0x000fea000383ffff */
.L_x_309:
[----:B------:R-:W-:Y:S01]  /*bb50*/  BSSY B0, `(.L_x_330) ;  /* 0x0000006000007945 */ /* 0x000fe20003800000 */
[----:B------:R-:W-:-:S07]  /*bb60*/  IMAD.MOV.U32 R15, RZ, RZ, -0x1 ;  /* 0xffffffffff0f7424 */ /* 0x000fce00078e00ff */
[----:B-----5:R-:W-:Y:S05]  /*bb70*/  WARPSYNC.COLLECTIVE R15, `(.L_x_331) ;  /* 0x000000000f0c7348 */ /* 0x020fea0003c00000 */
[----:B------:R-:W-:Y:S02]  /*bb80*/  ELECT P6, UR62, PT ;  /* 0x00000000003e782f */ /* 0x000fe400038c0000 */
[----:B------:R-:W-:Y:S01]  /*bb90*/  MOV R14, UR62 ;  /* 0x0000003e000e7c02 */ /* 0x000fe20008000f00 */
[----:B-----5:R-:W-:Y:S10]  /*bba0*/  ENDCOLLECTIVE ;  /* 0x000000000000791b */ /* 0x020ff40003800000 */
.L_x_331:
[----:B------:R-:W-:Y:S05]  /*bbb0*/  BSYNC B0 ;  /* 0x0000000000007941 */ /* 0x000fea0003800000 */
.L_x_330:
[----:B------:R-:W-:Y:S05]  /*bbc0*/  BRA `(.L_x_332) ;  /* 0xfffffff400a87947 */ /* 0x000fea000383ffff */
.L_x_313:
[----:B0-----:R0:W1:Y:S02]  /*bbd0*/  SYNCS.PHASECHK.TRANS64.TRYWAIT P0, [R7+URZ], R2 ;  /* 0x00000002070075a7 */ /* 0x001064000800017f */
[----:B-1----:R-:W-:Y:S05]  /*bbe0*/  @!P0 NANOSLEEP.SYNCS 0x989680 ;  /* 0x009896800000895d */ /* 0x002fea0003900000 */
[----:B------:R-:W1:Y:S02]  /*bbf0*/  @!P0 SYNCS.PHASECHK.TRANS64 P0, [R7+URZ], R2 ;  /* 0x00000002070085a7 */ /* 0x000e64000800007f */
[----:B-1----:R-:W-:Y:S05]  /*bc00*/  @!P0 BRA `(.L_x_313) ;  /* 0xfffffffc00f08947 */ /* 0x002fea000383ffff */
[----:B------:R-:W-:Y:S05]  /*bc10*/  BRA `(.L_x_333) ;  /* 0xfffffff400e87947 */ /* 0x000fea000383ffff */
.L_x_314:
[----:B0-----:R0:W1:Y:S02]  /*bc20*/  SYNCS.PHASECHK.TRANS64.TRYWAIT P0, [R9+URZ], R4 ;  /* 0x00000004090075a7 */ /* 0x001064000800017f */
[----:B-1----:R-:W-:Y:S05]  /*bc30*/  @!P0 NANOSLEEP.SYNCS 0x989680 ;  /* 0x009896800000895d */ /* 0x002fea0003900000 */
[----:B------:R-:W1:Y:S02]  /*bc40*/  @!P0 SYNCS.PHASECHK.TRANS64 P0, [R9+URZ], R4 ;  /* 0x00000004090085a7 */ /* 0x000e64000800007f */
[----:B-1----:R-:W-:Y:S05]  /*bc50*/  @!P0 BRA `(.L_x_314) ;  /* 0xfffffffc00f08947 */ /* 0x002fea000383ffff */
[----:B------:R-:W-:Y:S05]  /*bc60*/  BRA `(.L_x_334) ;  /* 0xfffffff400f87947 */ /* 0x000fea000383ffff */
.L_x_315:
[----:B0-----:R0:W1:Y:S02]  /*bc70*/  SYNCS.PHASECHK.TRANS64.TRYWAIT P0, [R6+URZ], R5 ;  /* 0x00000005060075a7 */ /* 0x001064000800017f */
[----:B-1----:R-:W-:Y:S05]  /*bc80*/  @!P0 NANOSLEEP.SYNCS 0x989680 ;  /* 0x009896800000895d */ /* 0x002fea0003900000 */
[----:B------:R-:W1:Y:S02]  /*bc90*/  @!P0 SYNCS.PHASECHK.TRANS64 P0, [R6+URZ], R5 ;  /* 0x00000005060085a7 */ /* 0x000e64000800007f */
[----:B-1----:R-:W-:Y:S05]  /*bca0*/  @!P0 BRA `(.L_x_315) ;  /* 0xfffffffc00f08947 */ /* 0x002fea000383ffff */
[----:B------:R-:W-:Y:S05]  /*bcb0*/  BRA `(.L_x_335) ;  /* 0xfffffff800087947 */ /* 0x000fea000383ffff */
.L_x_316:
[----:B0-----:R0:W1:Y:S02]  /*bcc0*/  SYNCS.PHASECHK.TRANS64.TRYWAIT P0, [R9+URZ], R4 ;  /* 0x00000004090075a7 */ /* 0x001064000800017f */
[----:B-1----:R-:W-:Y:S05]  /*bcd0*/  @!P0 NANOSLEEP.SYNCS 0x989680 ;  /* 0x009896800000895d */ /* 0x002fea0003900000 */
[----:B------:R-:W1:Y:S02]  /*bce0*/  @!P0 SYNCS.PHASECHK.TRANS64 P0, [R9+URZ], R4 ;  /* 0x00000004090085a7 */ /* 0x000e64000800007f */
[----:B-1----:R-:W-:Y:S05]  /*bcf0*/  @!P0 BRA `(.L_x_316) ;  /* 0xfffffffc00f08947 */ /* 0x002fea000383ffff */
[----:B------:R-:W-:Y:S05]  /*bd00*/  BRA `(.L_x_336) ;  /* 0xfffffff800187947 */ /* 0x000fea000383ffff */
.L_x_317:
[----:B0-----:R0:W1:Y:S02]  /*bd10*/  SYNCS.PHASECHK.TRANS64.TRYWAIT P0, [R6+URZ], R5 ;  /* 0x00000005060075a7 */ /* 0x001064000800017f */
[----:B-1----:R-:W-:Y:S05]  /*bd20*/  @!P0 NANOSLEEP.SYNCS 0x989680 ;  /* 0x009896800000895d */ /* 0x002fea0003900000 */
[----:B------:R-:W1:Y:S02]  /*bd30*/  @!P0 SYNCS.PHASECHK.TRANS64 P0, [R6+URZ], R5 ;  /* 0x00000005060085a7 */ /* 0x000e64000800007f */
[----:B-1----:R-:W-:Y:S05]  /*bd40*/  @!P0 BRA `(.L_x_317) ;  /* 0xfffffffc00f08947 */ /* 0x002fea000383ffff */
[----:B------:R-:W-:Y:S05]  /*bd50*/  BRA `(.L_x_337) ;  /* 0xfffffff800287947 */ /* 0x000fea000383ffff */
.L_x_318:
[----:B0-----:R0:W1:Y:S02]  /*bd60*/  SYNCS.PHASECHK.TRANS64.TRYWAIT P0, [R9+URZ], R4 ;  /* 0x00000004090075a7 */ /* 0x001064000800017f */
[----:B-1----:R-:W-:Y:S05]  /*bd70*/  @!P0 NANOSLEEP.SYNCS 0x989680 ;  /* 0x009896800000895d */ /* 0x002fea0003900000 */
[----:B------:R-:W1:Y:S02]  /*bd80*/  @!P0 SYNCS.PHASECHK.TRANS64 P0, [R9+URZ], R4 ;  /* 0x00000004090085a7 */ /* 0x000e64000800007f */
[----:B-1----:R-:W-:Y:S05]  /*bd90*/  @!P0 BRA `(.L_x_318) ;  /* 0xfffffffc00f08947 */ /* 0x002fea000383ffff */
[----:B------:R-:W-:Y:S05]  /*bda0*/  BRA `(.L_x_338) ;  /* 0xfffffff800387947 */ /* 0x000fea000383ffff */
.L_x_319:
[----:B0-----:R0:W1:Y:S02]  /*bdb0*/  SYNCS.PHASECHK.TRANS64.TRYWAIT P0, [R6+URZ], R5 ;  /* 0x00000005060075a7 */ /* 0x001064000800017f */
[----:B-1----:R-:W-:Y:S05]  /*bdc0*/  @!P0 NANOSLEEP.SYNCS 0x989680 ;  /* 0x009896800000895d */ /* 0x002fea0003900000 */
[----:B------:R-:W1:Y:S02]  /*bdd0*/  @!P0 SYNCS.PHASECHK.TRANS64 P0, [R6+URZ], R5 ;  /* 0x00000005060085a7 */ /* 0x000e64000800007f */
[----:B-1----:R-:W-:Y:S05]  /*bde0*/  @!P0 BRA `(.L_x_319) ;  /* 0xfffffffc00f08947 */ /* 0x002fea000383ffff */
[----:B------:R-:W-:Y:S05]  /*bdf0*/  BRA `(.L_x_339) ;  /* 0xfffffff800487947 */ /* 0x000fea000383ffff */
.L_x_320:
[----:B0-----:R0:W1:Y:S02]  /*be00*/  SYNCS.PHASECHK.TRANS64.TRYWAIT P0, [R9+URZ], R4 ;  /* 0x00000004090075a7 */ /* 0x001064000800017f */
[----:B-1----:R-:W-:Y:S05]  /*be10*/  @!P0 NANOSLEEP.SYNCS 0x989680 ;  /* 0x009896800000895d */ /* 0x002fea0003900000 */
[----:B------:R-:W1:Y:S02]  /*be20*/  @!P0 SYNCS.PHASECHK.TRANS64 P0, [R9+URZ], R4 ;  /* 0x00000004090085a7 */ /* 0x000e64000800007f */
[----:B-1----:R-:W-:Y:S05]  /*be30*/  @!P0 BRA `(.L_x_320) ;  /* 0xfffffffc00f08947 */ /* 0x002fea000383ffff */
[----:B------:R-:W-:Y:S05]  /*be40*/  BRA `(.L_x_340) ;  /* 0xfffffff800587947 */ /* 0x000fea000383ffff */
.L_x_321:
[----:B0-----:R0:W1:Y:S02]  /*be50*/  SYNCS.PHASECHK.TRANS64.TRYWAIT P0, [R6+URZ], R5 ;  /* 0x00000005060075a7 */ /* 0x001064000800017f */
[----:B-1----:R-:W-:Y:S05]  /*be60*/  @!P0 NANOSLEEP.SYNCS 0x989680 ;  /* 0x009896800000895d */ /* 0x002fea0003900000 */
[----:B------:R-:W1:Y:S02]  /*be70*/  @!P0 SYNCS.PHASECHK.TRANS64 P0, [R6+URZ], R5 ;  /* 0x00000005060085a7 */ /* 0x000e64000800007f */
[----:B-1----:R-:W-:Y:S05]  /*be80*/  @!P0 BRA `(.L_x_321) ;  /* 0xfffffffc00f08947 */ /* 0x002fea000383ffff */
[----:B------:R-:W-:Y:S05]  /*be90*/  BRA `(.L_x_341) ;  /* 0xfffffff800687947 */ /* 0x000fea000383ffff */
.L_x_322:
[----:B-1----:R1:W2:Y:S02]  /*bea0*/  SYNCS.PHASECHK.TRANS64.TRYWAIT P0, [R9+URZ], R4 ;  /* 0x00000004090075a7 */ /* 0x0022a4000800017f */
[----:B--2---:R-:W-:Y:S05]  /*beb0*/  @!P0 NANOSLEEP.SYNCS 0x989680 ;  /* 0x009896800000895d */ /* 0x004fea0003900000 */
[----:B------:R-:W2:Y:S02]  /*bec0*/  @!P0 SYNCS.PHASECHK.TRANS64 P0, [R9+URZ], R4 ;  /* 0x00000004090085a7 */ /* 0x000ea4000800007f */
[----:B--2---:R-:W-:Y:S05]  /*bed0*/  @!P0 BRA `(.L_x_322) ;  /* 0xfffffffc00f08947 */ /* 0x004fea000383ffff */
[----:B------:R-:W-:Y:S05]  /*bee0*/  BRA `(.L_x_342) ;  /* 0xfffffff800707947 */ /* 0x000fea000383ffff */
.L_x_343:
[----:B------:R-:W-:-:S00]  /*bef0*/  BRA `(.L_x_343) ;  /* 0xfffffffc00fc7947 */ /* 0x000fc0000383ffff */
[----:B------:R-:W-:-:S00]  /*bf00*/  NOP ;  /* 0x0000000000007918 */ /* 0x000fc00000000000 */
[----:B------:R-:W-:-:S00]  /*bf10*/  NOP ;  /* 0x0000000000007918 */ /* 0x000fc00000000000 */
[----:B------:R-:W-:-:S00]  /*bf20*/  NOP ;  /* 0x0000000000007918 */ /* 0x000fc00000000000 */
[----:B------:R-:W-:-:S00]  /*bf30*/  NOP ;  /* 0x0000000000007918 */ /* 0x000fc00000000000 */
[----:B------:R-:W-:-:S00]  /*bf40*/  NOP ;  /* 0x0000000000007918 */ /* 0x000fc00000000000 */
[----:B------:R-:W-:-:S00]  /*bf50*/  NOP ;  /* 0x0000000000007918 */ /* 0x000fc00000000000 */
[----:B------:R-:W-:-:S00]  /*bf60*/  NOP ;  /* 0x0000000000007918 */ /* 0x000fc00000000000 */
[----:B------:R-:W-:-:S00]  /*bf70*/  NOP ;  /* 0x0000000000007918 */ /* 0x000fc00000000000 */
.L_x_344:


//--------------------- .nv.global.init           --------------------------
	.section	.nv.global.init,"aw",@progbits
.nv.global.init:
	.type		$str$22,@object
	.size		$str$22,($str$23 - $str$22)
$str$22:
        /*0000*/ 	.byte	0x6b, 0x5f, 0x74, 0x69, 0x6c, 0x65, 0x5f, 0x63, 0x6f, 0x75, 0x6e, 0x74, 0x20, 0x3e, 0x3d, 0x20
        /*0010*/ 	.byte	0x31, 0x00
	.type		$str$23,@object
	.size		$str$23,(__unnamed_1 - $str$23)
$str$23:
        /*0012*/ 	.byte	0x2f, 0x74, 0x6d, 0x70, 0x2f, 0x63, 0x75, 0x74, 0x6c, 0x61, 0x73, 0x73, 0x5f, 0x73, 0x77, 0x65
        /*0022*/ 	.byte	0x65, 0x70, 0x5f, 0x73, 0x72, 0x63, 0x2f, 0x69, 0x6e, 0x63, 0x6c, 0x75, 0x64, 0x65, 0x2f, 0x63
        /*0032*/ 	.byte	0x75, 0x74, 0x6c, 0x61, 0x73, 0x73, 0x2f, 0x67, 0x65, 0x6d, 0x6d, 0x2f, 0x63, 0x6f, 0x6c, 0x6c
        /*0042*/ 	.byte	0x65, 0x63, 0x74, 0x69, 0x76, 0x65, 0x2f, 0x73, 0x6d, 0x39, 0x30, 0x5f, 0x6d, 0x6d, 0x61, 0x5f
        /*0052*/ 	.byte	0x74, 0x6d, 0x61, 0x5f, 0x67, 0x6d, 0x6d, 0x61, 0x5f, 0x73, 0x73, 0x5f, 0x77, 0x61, 0x72, 0x70
        /*0062*/ 	.byte	0x73, 0x70, 0x65, 0x63, 0x69, 0x61, 0x6c, 0x69, 0x7a, 0x65, 0x64, 0x2e, 0x68, 0x70, 0x70, 0x00
	.type		__unnamed_1,@object
	.size		__unnamed_1,(.L_0 - __unnamed_1)
__unnamed_1:
        /*0072*/ 	.byte	0x76, 0x6f, 0x69, 0x64, 0x20, 0x63, 0x75, 0x74, 0x6c, 0x61, 0x73, 0x73, 0x3a, 0x3a, 0x67, 0x65
        /* <DEDUP_REMOVED lines=180> */
        /*0bc2*/ 	.byte	0x65, 0x3a, 0x3a, 0x69, 0x64, 0x65, 0x6e, 0x74, 0x69, 0x74, 0x79, 0x5d, 0x00
.L_0:


//--------------------- .nv.shared._ZN7cutlass13device_kernelINS_4gemm6kernel13GemmUniversalIN4cute5tupleIJiiiiEEENS1_10collective13CollectiveMmaINS1_34MainloopSm90TmaGmmaWarpSpecializedILi11ENS5_IJNS4_1CILi2EEENSA_ILi1EEESC_EEENS1_32KernelTmaWarpSpecializedPingpongEEENS5_IJNSA_ILi64EEENSA_ILi256EEENSA_ILi32EEEEEENS_10bfloat16_tENS5_IJlSC_lEEESK_SL_NS4_8TiledMMAINS4_8MMA_AtomIJNS4_4SM904GMMA28MMA_64x256x16_F32BF16BF16_SSILNSP_5MajorE0ELSR_0ELNSP_7ScaleInE1ELSS_1EEEEEENS4_6LayoutINS5_IJSC_SC_SC_EEENS5_IJNSA_ILi0EEESX_SX_EEEEENS5_IJNS4_10UnderscoreES10_S10_EEEEENS4_13SM90_TMA_LOADENS4_14ComposedLayoutINS4_7SwizzleILi2ELi4ELi3EEENS4_18smem_ptr_flag_bitsILi16EEENSV_INS5_IJNSA_ILi8EEESI_EEENS5_IJSI_SC_EEEEEEEvNS4_8identityENS4_23SM90_TMA_LOAD_MULTICASTES1D_vS1E_EENS_8epilogue10collective6detail29Sm90TmaWarpSpecializedAdapterINS1I_15DefaultEpilogueISK_SL_SL_NS1H_6thread17LinearCombinationISK_Li1EffLNS1M_9ScaleType4KindE0ELNS_15FloatRoundStyleE2ESK_EENS1_15EpilogueDefaultEEEEEvvEEEEvNT_6ParamsE --------------------------
	.section	.nv.shared._ZN7cutlass13device_kernelINS_4gemm6kernel13GemmUniversalIN4cute5tupleIJiiiiEEENS1_10collective13CollectiveMmaINS1_34MainloopSm90TmaGmmaWarpSpecializedILi11ENS5_IJNS4_1CILi2EEENSA_ILi1EEESC_EEENS1_32KernelTmaWarpSpecializedPingpongEEENS5_IJNSA_ILi64EEENSA_ILi256EEENSA_ILi32EEEEEENS_10bfloat16_tENS5_IJlSC_lEEESK_SL_NS4_8TiledMMAINS4_8MMA_AtomIJNS4_4SM904GMMA28MMA_64x256x16_F32BF16BF16_SSILNSP_5MajorE0ELSR_0ELNSP_7ScaleInE1ELSS_1EEEEEENS4_6LayoutINS5_IJSC_SC_SC_EEENS5_IJNSA_ILi0EEESX_SX_EEEEENS5_IJNS4_10UnderscoreES10_S10_EEEEENS4_13SM90_TMA_LOADENS4_14ComposedLayoutINS4_7SwizzleILi2ELi4ELi3EEENS4_18smem_ptr_flag_bitsILi16EEENSV_INS5_IJNSA_ILi8EEESI_EEENS5_IJSI_SC_EEEEEEEvNS4_8identityENS4_23SM90_TMA_LOAD_MULTICASTES1D_vS1E_EENS_8epilogue10collective6detail29Sm90TmaWarpSpecializedAdapterINS1I_15DefaultEpilogueISK_SL_SL_NS1H_6thread17LinearCombinationISK_Li1EffLNS1M_9ScaleType4KindE0ELNS_15FloatRoundStyleE2ESK_EENS1_15EpilogueDefaultEEEEEvvEEEEvNT_6ParamsE,"aw",@nobits
	.sectionflags	@""
	.align	16
	.zero		1024


//--------------------- .nv.shared.reserved.0     --------------------------
	.section	.nv.shared.reserved.0,"aw",@nobits
	.weak		__nv_reservedSMEM_offset_0_alias
	.size		__nv_reservedSMEM_offset_0_alias, 0, 0
	.other		__nv_reservedSMEM_offset_0_alias,@"STO_CUDA_RESERVED_SHARED STV_DEFAULT"
__nv_reservedSMEM_offset_0_alias:
	.zero		0


//--------------------- .nv.global                --------------------------
	.section	.nv.global,"aw",@nobits
.nv.global:
	.type		_ZN40_INTERNAL_1ffed289_4_k_cu_82fbcf9d_180764cute1_E,@object
	.size		_ZN40_INTERNAL_1ffed289_4_k_cu_82fbcf9d_180764cute1_E,(_ZN40_INTERNAL_1ffed289_4_k_cu_82fbcf9d_180764cuda3std3__45__cpo6cbeginE - _ZN40_INTERNAL_1ffed289_4_k_cu_82fbcf9d_180764cute1_E)
_ZN40_INTERNAL_1ffed289_4_k_cu_82fbcf9d_180764cute1_E:
	.zero		1
	.type		_ZN40_INTERNAL_1ffed289_4_k_cu_82fbcf9d_180764cuda3std3__45__cpo6cbeginE,@object
	.size		_ZN40_INTERNAL_1ffed289_4_k_cu_82fbcf9d_180764cuda3std3__45__cpo6cbeginE,(_ZN40_INTERNAL_1ffed289_4_k_cu_82fbcf9d_180764cuda3std3__48in_placeE - _ZN40_INTERNAL_1ffed289_4_k_cu_82fbcf9d_180764cuda3std3__45__cpo6cbeginE)
_ZN40_INTERNAL_1ffed289_4_k_cu_82fbcf9d_180764cuda3std3__45__cpo6cbeginE:
	.zero		1
	.type		_ZN40_INTERNAL_1ffed289_4_k_cu_82fbcf9d_180764cuda3std3__48in_placeE,@object
	.size		_ZN40_INTERNAL_1ffed289_4_k_cu_82fbcf9d_180764cuda3std3__48in_placeE,(_ZN40_INTERNAL_1ffed289_4_k_cu_82fbcf9d_180764cuda3std6ranges3__45__cpo9iter_moveE - _ZN40_INTERNAL_1ffed289_4_k_cu_82fbcf9d_180764cuda3std3__48in_placeE)
_ZN40_INTERNAL_1ffed289_4_k_cu_82fbcf9d_180764cuda3std3__48in_placeE:
	.zero		1
	.type		_ZN40_INTERNAL_1ffed289_4_k_cu_82fbcf9d_180764cuda3std6ranges3__45__cpo9iter_moveE,@object
	.size		_ZN40_INTERNAL_1ffed289_4_k_cu_82fbcf9d_180764cuda3std6ranges3__45__cpo9iter_moveE,(_ZN40_INTERNAL_1ffed289_4_k_cu_82fbcf9d_180764cuda3std3__45__cpo5beginE - _ZN40_INTERNAL_1ffed289_4_k_cu_82fbcf9d_180764cuda3std6ranges3__45__cpo9iter_moveE)
_ZN40_INTERNAL_1ffed289_4_k_cu_82fbcf9d_180764cuda3std6ranges3__45__cpo9iter_moveE:
	.zero		1
	.type		_ZN40_INTERNAL_1ffed289_4_k_cu_82fbcf9d_180764cuda3std3__45__cpo5beginE,@object
	.size		_ZN40_INTERNAL_1ffed289_4_k_cu_82fbcf9d_180764cuda3std3__45__cpo5beginE,(_ZN40_INTERNAL_1ffed289_4_k_cu_82fbcf9d_180764cuda3std3__442_GLOBAL__N__1ffed289_4_k_cu_82fbcf9d_180766ignoreE - _ZN40_INTERNAL_1ffed289_4_k_cu_82fbcf9d_180764cuda3std3__45__cpo5beginE)
_ZN40_INTERNAL_1ffed289_4_k_cu_82fbcf9d_180764cuda3std3__45__cpo5beginE:
	.zero		1
	.type		_ZN40_INTERNAL_1ffed289_4_k_cu_82fbcf9d_180764cuda3std3__442_GLOBAL__N__1ffed289_4_k_cu_82fbcf9d_180766ignoreE,@object
	.size		_ZN40_INTERNAL_1ffed289_4_k_cu_82fbcf9d_180764cuda3std3__442_GLOBAL__N__1ffed289_4_k_cu_82fbcf9d_180766ignoreE,(_ZN40_INTERNAL_1ffed289_4_k_cu_82fbcf9d_180764cute7productE - _ZN40_INTERNAL_1ffed289_4_k_cu_82fbcf9d_180764cuda3std3__442_GLOBAL__N__1ffed289_4_k_cu_82fbcf9d_180766ignoreE)
_ZN40_INTERNAL_1ffed289_4_k_cu_82fbcf9d_180764cuda3std3__442_GLOBAL__N__1ffed289_4_k_cu_82fbcf9d_180766ignoreE:
	.zero		1
	.type		_ZN40_INTERNAL_1ffed289_4_k_cu_82fbcf9d_180764cute7productE,@object
	.size		_ZN40_INTERNAL_1ffed289_4_k_cu_82fbcf9d_180764cute7productE,(_ZN40_INTERNAL_1ffed289_4_k_cu_82fbcf9d_180764cuda3std3__45__cpo3endE - _ZN40_INTERNAL_1ffed289_4_k_cu_82fbcf9d_180764cute7productE)
_ZN40_INTERNAL_1ffed289_4_k_cu_82fbcf9d_180764cute7productE:
	.zero		1
	.type		_ZN40_INTERNAL_1ffed289_4_k_cu_82fbcf9d_180764cuda3std3__45__cpo3endE,@object
	.size		_ZN40_INTERNAL_1ffed289_4_k_cu_82fbcf9d_180764cuda3std3__45__cpo3endE,(_ZN40_INTERNAL_1ffed289_4_k_cu_82fbcf9d_180764cuda3std3__419piecewise_constructE - _ZN40_INTERNAL_1ffed289_4_k_cu_82fbcf9d_180764cuda3std3__45__cpo3endE)
_ZN40_INTERNAL_1ffed289_4_k_cu_82fbcf9d_180764cuda3std3__45__cpo3endE:
	.zero		1
	.type		_ZN40_INTERNAL_1ffed289_4_k_cu_82fbcf9d_180764cuda3std3__419piecewise_constructE,@object
	.size		_ZN40_INTERNAL_1ffed289_4_k_cu_82fbcf9d_180764cuda3std3__419piecewise_constructE,(_ZN40_INTERNAL_1ffed289_4_k_cu_82fbcf9d_180764cuda3std3__45__cpo4cendE - _ZN40_INTERNAL_1ffed289_4_k_cu_82fbcf9d_180764cuda3std3__419piecewise_constructE)
_ZN40_INTERNAL_1ffed289_4_k_cu_82fbcf9d_180764cuda3std3__419piecewise_constructE:
	.zero		1
	.type		_ZN40_INTERNAL_1ffed289_4_k_cu_82fbcf9d_180764cuda3std3__45__cpo4cendE,@object
	.size		_ZN40_INTERNAL_1ffed289_4_k_cu_82fbcf9d_180764cuda3std3__45__cpo4cendE,(_ZN40_INTERNAL_1ffed289_4_k_cu_82fbcf9d_180764cuda3std6ranges3__45__cpo4swapE - _ZN40_INTERNAL_1ffed289_4_k_cu_82fbcf9d_180764cuda3std3__45__cpo4cendE)
_ZN40_INTERNAL_1ffed289_4_k_cu_82fbcf9d_180764cuda3std3__45__cpo4cendE:
	.zero		1
	.type		_ZN40_INTERNAL_1ffed289_4_k_cu_82fbcf9d_180764cuda3std6ranges3__45__cpo4swapE,@object
	.size		_ZN40_INTERNAL_1ffed289_4_k_cu_82fbcf9d_180764cuda3std6ranges3__45__cpo4swapE,(.L_8 - _ZN40_INTERNAL_1ffed289_4_k_cu_82fbcf9d_180764cuda3std6ranges3__45__cpo4swapE)
_ZN40_INTERNAL_1ffed289_4_k_cu_82fbcf9d_180764cuda3std6ranges3__45__cpo4swapE:
	.zero		1
.L_8:


//--------------------- .nv.constant0._ZN7cutlass13device_kernelINS_4gemm6kernel13GemmUniversalIN4cute5tupleIJiiiiEEENS1_10collective13CollectiveMmaINS1_34MainloopSm90TmaGmmaWarpSpecializedILi11ENS5_IJNS4_1CILi2EEENSA_ILi1EEESC_EEENS1_32KernelTmaWarpSpecializedPingpongEEENS5_IJNSA_ILi64EEENSA_ILi256EEENSA_ILi32EEEEEENS_10bfloat16_tENS5_IJlSC_lEEESK_SL_NS4_8TiledMMAINS4_8MMA_AtomIJNS4_4SM904GMMA28MMA_64x256x16_F32BF16BF16_SSILNSP_5MajorE0ELSR_0ELNSP_7ScaleInE1ELSS_1EEEEEENS4_6LayoutINS5_IJSC_SC_SC_EEENS5_IJNSA_ILi0EEESX_SX_EEEEENS5_IJNS4_10UnderscoreES10_S10_EEEEENS4_13SM90_TMA_LOADENS4_14ComposedLayoutINS4_7SwizzleILi2ELi4ELi3EEENS4_18smem_ptr_flag_bitsILi16EEENSV_INS5_IJNSA_ILi8EEESI_EEENS5_IJSI_SC_EEEEEEEvNS4_8identityENS4_23SM90_TMA_LOAD_MULTICASTES1D_vS1E_EENS_8epilogue10collective6detail29Sm90TmaWarpSpecializedAdapterINS1I_15DefaultEpilogueISK_SL_SL_NS1H_6thread17LinearCombinationISK_Li1EffLNS1M_9ScaleType4KindE0ELNS_15FloatRoundStyleE2ESK_EENS1_15EpilogueDefaultEEEEEvvEEEEvNT_6ParamsE --------------------------
	.section	.nv.constant0._ZN7cutlass13device_kernelINS_4gemm6kernel13GemmUniversalIN4cute5tupleIJiiiiEEENS1_10collective13CollectiveMmaINS1_34MainloopSm90TmaGmmaWarpSpecializedILi11ENS5_IJNS4_1CILi2EEENSA_ILi1EEESC_EEENS1_32KernelTmaWarpSpecializedPingpongEEENS5_IJNSA_ILi64EEENSA_ILi256EEENSA_ILi32EEEEEENS_10bfloat16_tENS5_IJlSC_lEEESK_SL_NS4_8TiledMMAINS4_8MMA_AtomIJNS4_4SM904GMMA28MMA_64x256x16_F32BF16BF16_SSILNSP_5MajorE0ELSR_0ELNSP_7ScaleInE1ELSS_1EEEEEENS4_6LayoutINS5_IJSC_SC_SC_EEENS5_IJNSA_ILi0EEESX_SX_EEEEENS5_IJNS4_10UnderscoreES10_S10_EEEEENS4_13SM90_TMA_LOADENS4_14ComposedLayoutINS4_7SwizzleILi2ELi4ELi3EEENS4_18smem_ptr_flag_bitsILi16EEENSV_INS5_IJNSA_ILi8EEESI_EEENS5_IJSI_SC_EEEEEEEvNS4_8identityENS4_23SM90_TMA_LOAD_MULTICASTES1D_vS1E_EENS_8epilogue10collective6detail29Sm90TmaWarpSpecializedAdapterINS1I_15DefaultEpilogueISK_SL_SL_NS1H_6thread17LinearCombinationISK_Li1EffLNS1M_9ScaleType4KindE0ELNS_15FloatRoundStyleE2ESK_EENS1_15EpilogueDefaultEEEEEvvEEEEvNT_6ParamsE,"a",@progbits
	.sectionflags	@""
	.align	4
.nv.constant0._ZN7cutlass13device_kernelINS_4gemm6kernel13GemmUniversalIN4cute5tupleIJiiiiEEENS1_10collective13CollectiveMmaINS1_34MainloopSm90TmaGmmaWarpSpecializedILi11ENS5_IJNS4_1CILi2EEENSA_ILi1EEESC_EEENS1_32KernelTmaWarpSpecializedPingpongEEENS5_IJNSA_ILi64EEENSA_ILi256EEENSA_ILi32EEEEEENS_10bfloat16_tENS5_IJlSC_lEEESK_SL_NS4_8TiledMMAINS4_8MMA_AtomIJNS4_4SM904GMMA28MMA_64x256x16_F32BF16BF16_SSILNSP_5MajorE0ELSR_0ELNSP_7ScaleInE1ELSS_1EEEEEENS4_6LayoutINS5_IJSC_SC_SC_EEENS5_IJNSA_ILi0EEESX_SX_EEEEENS5_IJNS4_10UnderscoreES10_S10_EEEEENS4_13SM90_TMA_LOADENS4_14ComposedLayoutINS4_7SwizzleILi2ELi4ELi3EEENS4_18smem_ptr_flag_bitsILi16EEENSV_INS5_IJNSA_ILi8EEESI_EEENS5_IJSI_SC_EEEEEEEvNS4_8identityENS4_23SM90_TMA_LOAD_MULTICASTES1D_vS1E_EENS_8epilogue10collective6detail29Sm90TmaWarpSpecializedAdapterINS1I_15DefaultEpilogueISK_SL_SL_NS1H_6thread17LinearCombinationISK_Li1EffLNS1M_9ScaleType4KindE0ELNS_15FloatRoundStyleE2ESK_EENS1_15EpilogueDefaultEEEEEvvEEEEvNT_6ParamsE:
	.zero		1664


//--------------------- SYMBOLS --------------------------

	.type		.nv.reservedSmem.offset0,@object
	.size		.nv.reservedSmem.offset0,0x4
	.type		__assertfail,@function
